//
// Generated by NVIDIA NVVM Compiler
//
// Compiler Build ID: CL-36424714
// Cuda compilation tools, release 13.0, V13.0.88
// Based on NVVM 20.0.0
//

.version 9.0
.target sm_100
.address_size 64

	// .globl	_Z21stencil_update_kernelPKfS0_Pfiiiiiiiiifffff

.visible .entry _Z21stencil_update_kernelPKfS0_Pfiiiiiiiiifffff(
	.param .u64 .ptr .align 1 _Z21stencil_update_kernelPKfS0_Pfiiiiiiiiifffff_param_0,
	.param .u64 .ptr .align 1 _Z21stencil_update_kernelPKfS0_Pfiiiiiiiiifffff_param_1,
	.param .u64 .ptr .align 1 _Z21stencil_update_kernelPKfS0_Pfiiiiiiiiifffff_param_2,
	.param .u32 _Z21stencil_update_kernelPKfS0_Pfiiiiiiiiifffff_param_3,
	.param .u32 _Z21stencil_update_kernelPKfS0_Pfiiiiiiiiifffff_param_4,
	.param .u32 _Z21stencil_update_kernelPKfS0_Pfiiiiiiiiifffff_param_5,
	.param .u32 _Z21stencil_update_kernelPKfS0_Pfiiiiiiiiifffff_param_6,
	.param .u32 _Z21stencil_update_kernelPKfS0_Pfiiiiiiiiifffff_param_7,
	.param .u32 _Z21stencil_update_kernelPKfS0_Pfiiiiiiiiifffff_param_8,
	.param .u32 _Z21stencil_update_kernelPKfS0_Pfiiiiiiiiifffff_param_9,
	.param .u32 _Z21stencil_update_kernelPKfS0_Pfiiiiiiiiifffff_param_10,
	.param .u32 _Z21stencil_update_kernelPKfS0_Pfiiiiiiiiifffff_param_11,
	.param .f32 _Z21stencil_update_kernelPKfS0_Pfiiiiiiiiifffff_param_12,
	.param .f32 _Z21stencil_update_kernelPKfS0_Pfiiiiiiiiifffff_param_13,
	.param .f32 _Z21stencil_update_kernelPKfS0_Pfiiiiiiiiifffff_param_14,
	.param .f32 _Z21stencil_update_kernelPKfS0_Pfiiiiiiiiifffff_param_15,
	.param .f32 _Z21stencil_update_kernelPKfS0_Pfiiiiiiiiifffff_param_16
)
{
	.reg .pred 	%p<4>;
	.reg .b32 	%r<45>;
	.reg .b32 	%f<49>;
	.reg .b64 	%rd<83>;

	ld.param.u32 	%r6, [_Z21stencil_update_kernelPKfS0_Pfiiiiiiiiifffff_param_3];
	ld.param.u32 	%r7, [_Z21stencil_update_kernelPKfS0_Pfiiiiiiiiifffff_param_4];
	ld.param.u32 	%r8, [_Z21stencil_update_kernelPKfS0_Pfiiiiiiiiifffff_param_5];
	ld.param.u32 	%r14, [_Z21stencil_update_kernelPKfS0_Pfiiiiiiiiifffff_param_6];
	ld.param.u32 	%r9, [_Z21stencil_update_kernelPKfS0_Pfiiiiiiiiifffff_param_7];
	ld.param.u32 	%r10, [_Z21stencil_update_kernelPKfS0_Pfiiiiiiiiifffff_param_8];
	ld.param.u32 	%r12, [_Z21stencil_update_kernelPKfS0_Pfiiiiiiiiifffff_param_10];
	ld.param.u32 	%r13, [_Z21stencil_update_kernelPKfS0_Pfiiiiiiiiifffff_param_11];
	ld.param.f32 	%f1, [_Z21stencil_update_kernelPKfS0_Pfiiiiiiiiifffff_param_12];
	ld.param.f32 	%f2, [_Z21stencil_update_kernelPKfS0_Pfiiiiiiiiifffff_param_13];
	ld.param.f32 	%f3, [_Z21stencil_update_kernelPKfS0_Pfiiiiiiiiifffff_param_14];
	ld.param.f32 	%f4, [_Z21stencil_update_kernelPKfS0_Pfiiiiiiiiifffff_param_15];
	ld.param.f32 	%f5, [_Z21stencil_update_kernelPKfS0_Pfiiiiiiiiifffff_param_16];
	mov.u32 	%r15, %ctaid.x;
	mov.u32 	%r16, %ntid.x;
	mov.u32 	%r17, %tid.x;
	mad.lo.s32 	%r18, %r15, %r16, %r17;
	add.s32 	%r1, %r18, %r14;
	mov.u32 	%r19, %ctaid.y;
	mov.u32 	%r2, %ntid.y;
	mov.u32 	%r20, %tid.y;
	mad.lo.s32 	%r21, %r19, %r2, %r20;
	add.s32 	%r3, %r21, %r9;
	mov.u32 	%r22, %ctaid.z;
	mov.u32 	%r4, %ntid.z;
	mov.u32 	%r23, %tid.z;
	mad.lo.s32 	%r24, %r22, %r4, %r23;
	add.s32 	%r5, %r24, %r10;
	mov.u32 	%r25, %nctaid.x;
	mad.lo.s32 	%r26, %r25, %r16, %r14;
	add.s32 	%r27, %r26, -1;
	setp.gt.u32 	%p1, %r1, %r27;
	@%p1 bra 	$L__BB0_4;
	mov.u32 	%r28, %nctaid.y;
	mad.lo.s32 	%r29, %r28, %r2, %r9;
	add.s32 	%r30, %r29, -1;
	setp.gt.u32 	%p2, %r3, %r30;
	@%p2 bra 	$L__BB0_4;
	mov.u32 	%r31, %nctaid.z;
	mad.lo.s32 	%r32, %r31, %r4, %r10;
	add.s32 	%r33, %r32, -1;
	setp.gt.u32 	%p3, %r5, %r33;
	@%p3 bra 	$L__BB0_4;
	ld.param.u32 	%r44, [_Z21stencil_update_kernelPKfS0_Pfiiiiiiiiifffff_param_9];
	ld.param.u64 	%rd82, [_Z21stencil_update_kernelPKfS0_Pfiiiiiiiiifffff_param_2];
	ld.param.u64 	%rd81, [_Z21stencil_update_kernelPKfS0_Pfiiiiiiiiifffff_param_1];
	ld.param.u64 	%rd80, [_Z21stencil_update_kernelPKfS0_Pfiiiiiiiiifffff_param_0];
	cvta.to.global.u64 	%rd4, %rd81;
	add.s32 	%r34, %r1, 4;
	add.s32 	%r35, %r3, 4;
	cvt.s64.s32 	%rd5, %r44;
	cvt.s64.s32 	%rd6, %r8;
	mul.wide.s32 	%rd7, %r7, %r6;
	mul.lo.s64 	%rd8, %rd7, %rd6;
	mul.lo.s64 	%rd9, %rd8, %rd5;
	cvt.s64.s32 	%rd10, %r12;
	cvt.s64.s32 	%rd11, %r13;
	cvt.s64.s32 	%rd12, %r34;
	mul.wide.s32 	%rd13, %r8, %r7;
	mul.lo.s64 	%rd14, %rd13, %rd12;
	mul.wide.s32 	%rd15, %r35, %r8;
	add.s64 	%rd16, %rd14, %rd15;
	cvt.s64.s32 	%rd17, %r5;
	add.s64 	%rd18, %rd16, %rd17;
	add.s64 	%rd19, %rd18, %rd9;
	shl.b64 	%rd20, %rd19, 2;
	add.s64 	%rd21, %rd4, %rd20;
	ld.global.nc.f32 	%f6, [%rd21+16];
	mad.lo.s64 	%rd22, %rd8, %rd10, %rd18;
	shl.b64 	%rd23, %rd22, 2;
	add.s64 	%rd24, %rd4, %rd23;
	ld.global.nc.f32 	%f7, [%rd24+16];
	mul.f32 	%f8, %f6, 0fC0200000;
	add.s32 	%r36, %r1, 2;
	cvt.s64.s32 	%rd25, %r36;
	mad.lo.s64 	%rd26, %rd13, %rd25, %rd15;
	add.s64 	%rd27, %rd26, %rd17;
	add.s64 	%rd28, %rd27, %rd9;
	shl.b64 	%rd29, %rd28, 2;
	add.s64 	%rd30, %rd4, %rd29;
	ld.global.nc.f32 	%f9, [%rd30+16];
	add.s32 	%r37, %r1, 6;
	cvt.s64.s32 	%rd31, %r37;
	mad.lo.s64 	%rd32, %rd13, %rd31, %rd15;
	add.s64 	%rd33, %rd32, %rd17;
	add.s64 	%rd34, %rd33, %rd9;
	shl.b64 	%rd35, %rd34, 2;
	add.s64 	%rd36, %rd4, %rd35;
	ld.global.nc.f32 	%f10, [%rd36+16];
	add.f32 	%f11, %f9, %f10;
	mul.f32 	%f12, %f11, 0f3DAAAAAB;
	sub.f32 	%f13, %f8, %f12;
	add.s32 	%r38, %r1, 3;
	cvt.s64.s32 	%rd37, %r38;
	mad.lo.s64 	%rd38, %rd13, %rd37, %rd15;
	add.s64 	%rd39, %rd38, %rd17;
	add.s64 	%rd40, %rd39, %rd9;
	shl.b64 	%rd41, %rd40, 2;
	add.s64 	%rd42, %rd4, %rd41;
	ld.global.nc.f32 	%f14, [%rd42+16];
	add.s32 	%r39, %r1, 5;
	cvt.s64.s32 	%rd43, %r39;
	mad.lo.s64 	%rd44, %rd13, %rd43, %rd15;
	add.s64 	%rd45, %rd44, %rd17;
	add.s64 	%rd46, %rd45, %rd9;
	shl.b64 	%rd47, %rd46, 2;
	add.s64 	%rd48, %rd4, %rd47;
	ld.global.nc.f32 	%f15, [%rd48+16];
	add.f32 	%f16, %f14, %f15;
	fma.rn.f32 	%f17, %f16, 0f3FAAAAAB, %f13;
	add.s32 	%r40, %r3, 2;
	mul.wide.s32 	%rd49, %r40, %r8;
	add.s64 	%rd50, %rd14, %rd49;
	add.s64 	%rd51, %rd50, %rd17;
	add.s64 	%rd52, %rd51, %rd9;
	shl.b64 	%rd53, %rd52, 2;
	add.s64 	%rd54, %rd4, %rd53;
	ld.global.nc.f32 	%f18, [%rd54+16];
	add.s32 	%r41, %r3, 6;
	mul.wide.s32 	%rd55, %r41, %r8;
	add.s64 	%rd56, %rd14, %rd55;
	add.s64 	%rd57, %rd56, %rd17;
	add.s64 	%rd58, %rd57, %rd9;
	shl.b64 	%rd59, %rd58, 2;
	add.s64 	%rd60, %rd4, %rd59;
	ld.global.nc.f32 	%f19, [%rd60+16];
	add.f32 	%f20, %f18, %f19;
	mul.f32 	%f21, %f20, 0f3DAAAAAB;
	sub.f32 	%f22, %f8, %f21;
	add.s32 	%r42, %r3, 3;
	mul.wide.s32 	%rd61, %r42, %r8;
	add.s64 	%rd62, %rd14, %rd61;
	add.s64 	%rd63, %rd62, %rd17;
	add.s64 	%rd64, %rd63, %rd9;
	shl.b64 	%rd65, %rd64, 2;
	add.s64 	%rd66, %rd4, %rd65;
	ld.global.nc.f32 	%f23, [%rd66+16];
	add.s32 	%r43, %r3, 5;
	mul.wide.s32 	%rd67, %r43, %r8;
	add.s64 	%rd68, %rd14, %rd67;
	add.s64 	%rd69, %rd68, %rd17;
	add.s64 	%rd70, %rd69, %rd9;
	shl.b64 	%rd71, %rd70, 2;
	add.s64 	%rd72, %rd4, %rd71;
	ld.global.nc.f32 	%f24, [%rd72+16];
	add.f32 	%f25, %f23, %f24;
	fma.rn.f32 	%f26, %f25, 0f3FAAAAAB, %f22;
	ld.global.nc.f32 	%f27, [%rd21+8];
	ld.global.nc.f32 	%f28, [%rd21+24];
	add.f32 	%f29, %f27, %f28;
	mul.f32 	%f30, %f29, 0f3DAAAAAB;
	sub.f32 	%f31, %f8, %f30;
	ld.global.nc.f32 	%f32, [%rd21+12];
	ld.global.nc.f32 	%f33, [%rd21+20];
	add.f32 	%f34, %f32, %f33;
	fma.rn.f32 	%f35, %f34, 0f3FAAAAAB, %f31;
	cvta.to.global.u64 	%rd73, %rd80;
	shl.b64 	%rd74, %rd18, 2;
	add.s64 	%rd75, %rd73, %rd74;
	ld.global.nc.f32 	%f36, [%rd75+16];
	mul.f32 	%f37, %f4, %f26;
	fma.rn.f32 	%f38, %f3, %f17, %f37;
	fma.rn.f32 	%f39, %f5, %f35, %f38;
	add.f32 	%f40, %f2, %f2;
	mul.f32 	%f41, %f40, %f6;
	mul.f32 	%f42, %f2, %f7;
	sub.f32 	%f43, %f42, %f41;
	mul.f32 	%f44, %f1, %f1;
	mul.f32 	%f45, %f43, %f36;
	sub.f32 	%f46, %f39, %f45;
	mul.f32 	%f47, %f44, %f46;
	div.rn.f32 	%f48, %f47, %f36;
	mad.lo.s64 	%rd76, %rd8, %rd11, %rd18;
	cvta.to.global.u64 	%rd77, %rd82;
	shl.b64 	%rd78, %rd76, 2;
	add.s64 	%rd79, %rd77, %rd78;
	st.global.f32 	[%rd79+16], %f48;
$L__BB0_4:
	ret;

}
	// .globl	_Z20source_inject_kernelPKfS0_S0_Pfiiiiiiiiiiffffffiii
.visible .entry _Z20source_inject_kernelPKfS0_S0_Pfiiiiiiiiiiffffffiii(
	.param .u64 .ptr .align 1 _Z20source_inject_kernelPKfS0_S0_Pfiiiiiiiiiiffffffiii_param_0,
	.param .u64 .ptr .align 1 _Z20source_inject_kernelPKfS0_S0_Pfiiiiiiiiiiffffffiii_param_1,
	.param .u64 .ptr .align 1 _Z20source_inject_kernelPKfS0_S0_Pfiiiiiiiiiiffffffiii_param_2,
	.param .u64 .ptr .align 1 _Z20source_inject_kernelPKfS0_S0_Pfiiiiiiiiiiffffffiii_param_3,
	.param .u32 _Z20source_inject_kernelPKfS0_S0_Pfiiiiiiiiiiffffffiii_param_4,
	.param .u32 _Z20source_inject_kernelPKfS0_S0_Pfiiiiiiiiiiffffffiii_param_5,
	.param .u32 _Z20source_inject_kernelPKfS0_S0_Pfiiiiiiiiiiffffffiii_param_6,
	.param .u32 _Z20source_inject_kernelPKfS0_S0_Pfiiiiiiiiiiffffffiii_param_7,
	.param .u32 _Z20source_inject_kernelPKfS0_S0_Pfiiiiiiiiiiffffffiii_param_8,
	.param .u32 _Z20source_inject_kernelPKfS0_S0_Pfiiiiiiiiiiffffffiii_param_9,
	.param .u32 _Z20source_inject_kernelPKfS0_S0_Pfiiiiiiiiiiffffffiii_param_10,
	.param .u32 _Z20source_inject_kernelPKfS0_S0_Pfiiiiiiiiiiffffffiii_param_11,
	.param .u32 _Z20source_inject_kernelPKfS0_S0_Pfiiiiiiiiiiffffffiii_param_12,
	.param .u32 _Z20source_inject_kernelPKfS0_S0_Pfiiiiiiiiiiffffffiii_param_13,
	.param .f32 _Z20source_inject_kernelPKfS0_S0_Pfiiiiiiiiiiffffffiii_param_14,
	.param .f32 _Z20source_inject_kernelPKfS0_S0_Pfiiiiiiiiiiffffffiii_param_15,
	.param .f32 _Z20source_inject_kernelPKfS0_S0_Pfiiiiiiiiiiffffffiii_param_16,
	.param .f32 _Z20source_inject_kernelPKfS0_S0_Pfiiiiiiiiiiffffffiii_param_17,
	.param .f32 _Z20source_inject_kernelPKfS0_S0_Pfiiiiiiiiiiffffffiii_param_18,
	.param .f32 _Z20source_inject_kernelPKfS0_S0_Pfiiiiiiiiiiffffffiii_param_19,
	.param .u32 _Z20source_inject_kernelPKfS0_S0_Pfiiiiiiiiiiffffffiii_param_20,
	.param .u32 _Z20source_inject_kernelPKfS0_S0_Pfiiiiiiiiiiffffffiii_param_21,
	.param .u32 _Z20source_inject_kernelPKfS0_S0_Pfiiiiiiiiiiffffffiii_param_22
)
{
	.reg .pred 	%p<86>;
	.reg .b32 	%r<48>;
	.reg .b32 	%f<75>;
	.reg .b64 	%rd<53>;

	ld.param.u64 	%rd17, [_Z20source_inject_kernelPKfS0_S0_Pfiiiiiiiiiiffffffiii_param_3];
	ld.param.u32 	%r14, [_Z20source_inject_kernelPKfS0_S0_Pfiiiiiiiiiiffffffiii_param_4];
	ld.param.u32 	%r15, [_Z20source_inject_kernelPKfS0_S0_Pfiiiiiiiiiiffffffiii_param_5];
	ld.param.u32 	%r18, [_Z20source_inject_kernelPKfS0_S0_Pfiiiiiiiiiiffffffiii_param_8];
	ld.param.u32 	%r19, [_Z20source_inject_kernelPKfS0_S0_Pfiiiiiiiiiiffffffiii_param_9];
	ld.param.u32 	%r20, [_Z20source_inject_kernelPKfS0_S0_Pfiiiiiiiiiiffffffiii_param_10];
	ld.param.u32 	%r21, [_Z20source_inject_kernelPKfS0_S0_Pfiiiiiiiiiiffffffiii_param_11];
	ld.param.u32 	%r22, [_Z20source_inject_kernelPKfS0_S0_Pfiiiiiiiiiiffffffiii_param_12];
	ld.param.f32 	%f15, [_Z20source_inject_kernelPKfS0_S0_Pfiiiiiiiiiiffffffiii_param_16];
	ld.param.f32 	%f16, [_Z20source_inject_kernelPKfS0_S0_Pfiiiiiiiiiiffffffiii_param_17];
	ld.param.f32 	%f17, [_Z20source_inject_kernelPKfS0_S0_Pfiiiiiiiiiiffffffiii_param_18];
	ld.param.u32 	%r26, [_Z20source_inject_kernelPKfS0_S0_Pfiiiiiiiiiiffffffiii_param_20];
	ld.param.u32 	%r24, [_Z20source_inject_kernelPKfS0_S0_Pfiiiiiiiiiiffffffiii_param_21];
	ld.param.u32 	%r25, [_Z20source_inject_kernelPKfS0_S0_Pfiiiiiiiiiiffffffiii_param_22];
	cvta.to.global.u64 	%rd1, %rd17;
	mov.u32 	%r27, %ctaid.x;
	mov.u32 	%r28, %ntid.x;
	mov.u32 	%r29, %tid.x;
	mad.lo.s32 	%r30, %r27, %r28, %r29;
	add.s32 	%r1, %r30, %r26;
	setp.gt.s32 	%p5, %r1, %r24;
	@%p5 bra 	$L__BB1_17;
	ld.param.f32 	%f74, [_Z20source_inject_kernelPKfS0_S0_Pfiiiiiiiiiiffffffiii_param_19];
	ld.param.f32 	%f73, [_Z20source_inject_kernelPKfS0_S0_Pfiiiiiiiiiiffffffiii_param_15];
	ld.param.f32 	%f72, [_Z20source_inject_kernelPKfS0_S0_Pfiiiiiiiiiiffffffiii_param_14];
	ld.param.u32 	%r47, [_Z20source_inject_kernelPKfS0_S0_Pfiiiiiiiiiiffffffiii_param_13];
	ld.param.u32 	%r46, [_Z20source_inject_kernelPKfS0_S0_Pfiiiiiiiiiiffffffiii_param_7];
	ld.param.u32 	%r45, [_Z20source_inject_kernelPKfS0_S0_Pfiiiiiiiiiiffffffiii_param_6];
	ld.param.u64 	%rd52, [_Z20source_inject_kernelPKfS0_S0_Pfiiiiiiiiiiffffffiii_param_2];
	ld.param.u64 	%rd51, [_Z20source_inject_kernelPKfS0_S0_Pfiiiiiiiiiiffffffiii_param_1];
	ld.param.u64 	%rd50, [_Z20source_inject_kernelPKfS0_S0_Pfiiiiiiiiiiffffffiii_param_0];
	cvta.to.global.u64 	%rd18, %rd52;
	cvta.to.global.u64 	%rd19, %rd50;
	cvta.to.global.u64 	%rd20, %rd51;
	mul.lo.s32 	%r31, %r1, 3;
	mul.wide.s32 	%rd21, %r31, 4;
	add.s64 	%rd22, %rd18, %rd21;
	ld.global.nc.f32 	%f19, [%rd22];
	ld.global.nc.f32 	%f20, [%rd22+4];
	ld.global.nc.f32 	%f21, [%rd22+8];
	sub.f32 	%f22, %f19, %f16;
	div.rn.f32 	%f23, %f22, %f72;
	sub.f32 	%f24, %f20, %f17;
	div.rn.f32 	%f25, %f24, %f73;
	sub.f32 	%f26, %f21, %f74;
	div.rn.f32 	%f27, %f26, %f15;
	cvt.rmi.f32.f32 	%f28, %f23;
	cvt.rzi.s32.f32 	%r32, %f28;
	cvt.rmi.f32.f32 	%f29, %f25;
	cvt.rzi.s32.f32 	%r33, %f29;
	cvt.rmi.f32.f32 	%f30, %f27;
	cvt.rzi.s32.f32 	%r34, %f30;
	sub.f32 	%f1, %f23, %f28;
	sub.f32 	%f2, %f25, %f29;
	sub.f32 	%f3, %f27, %f30;
	add.s32 	%r36, %r32, 4;
	add.s32 	%r37, %r33, 4;
	cvt.s64.s32 	%rd23, %r36;
	cvt.s64.s32 	%rd2, %r15;
	cvt.s64.s32 	%rd3, %r45;
	mul.wide.s32 	%rd24, %r36, %r15;
	cvt.s64.s32 	%rd4, %r37;
	add.s64 	%rd25, %rd24, %rd4;
	cvt.s64.s32 	%rd5, %r34;
	mad.lo.s64 	%rd26, %rd25, %rd3, %rd5;
	shl.b64 	%rd27, %rd26, 2;
	add.s64 	%rd28, %rd19, %rd27;
	ld.global.nc.f32 	%f4, [%rd28+16];
	mad.lo.s32 	%r38, %r25, %r24, %r25;
	add.s32 	%r39, %r38, %r1;
	mul.wide.s32 	%rd29, %r39, 4;
	add.s64 	%rd30, %rd20, %rd29;
	ld.global.nc.f32 	%f5, [%rd30];
	add.s32 	%r4, %r46, -1;
	add.s32 	%r5, %r19, -1;
	add.s32 	%r6, %r21, -1;
	add.s32 	%r7, %r20, 1;
	add.s32 	%r8, %r22, 1;
	mov.f32 	%f31, 0f3F800000;
	sub.f32 	%f6, %f31, %f1;
	sub.f32 	%f7, %f31, %f2;
	sub.f32 	%f8, %f31, %f3;
	mul.wide.s32 	%rd6, %r47, %r14;
	add.s32 	%r9, %r18, 1;
	setp.ge.s32 	%p6, %r32, %r4;
	setp.gt.s32 	%p7, %r32, %r9;
	add.s64 	%rd31, %rd6, %rd23;
	mul.lo.s64 	%rd7, %rd31, %rd2;
	setp.ge.s32 	%p8, %r33, %r5;
	and.pred  	%p1, %p6, %p8;
	not.pred 	%p9, %p1;
	setp.gt.s32 	%p10, %r33, %r7;
	mul.f32 	%f9, %f6, %f7;
	add.s64 	%rd32, %rd7, %rd4;
	setp.lt.s32 	%p11, %r34, %r6;
	or.pred  	%p12, %p9, %p11;
	or.pred  	%p13, %p12, %p7;
	or.pred  	%p14, %p13, %p10;
	setp.gt.s32 	%p15, %r34, %r8;
	mad.lo.s64 	%rd33, %rd32, %rd3, %rd5;
	shl.b64 	%rd34, %rd33, 2;
	add.s64 	%rd8, %rd1, %rd34;
	or.pred  	%p16, %p14, %p15;
	@%p16 bra 	$L__BB1_3;
	mul.f32 	%f32, %f9, %f8;
	mul.f32 	%f33, %f32, 0f3C23D70A;
	mul.f32 	%f34, %f5, %f33;
	div.rn.f32 	%f35, %f34, %f4;
	atom.global.add.f32 	%f36, [%rd8+16], %f35;
$L__BB1_3:
	cvt.u32.u64 	%r10, %rd5;
	add.s32 	%r11, %r10, 1;
	setp.lt.s32 	%p19, %r11, %r6;
	or.pred  	%p21, %p9, %p19;
	or.pred  	%p22, %p21, %p7;
	or.pred  	%p23, %p22, %p10;
	setp.gt.s32 	%p24, %r10, %r22;
	or.pred  	%p25, %p23, %p24;
	@%p25 bra 	$L__BB1_5;
	mul.f32 	%f37, %f9, %f3;
	mul.f32 	%f38, %f37, 0f3C23D70A;
	mul.f32 	%f39, %f5, %f38;
	div.rn.f32 	%f40, %f39, %f4;
	atom.global.add.f32 	%f41, [%rd8+20], %f40;
$L__BB1_5:
	cvt.u32.u64 	%r40, %rd5;
	setp.gt.s32 	%p26, %r40, %r8;
	setp.lt.s32 	%p27, %r40, %r6;
	setp.gt.s32 	%p28, %r32, %r9;
	setp.ge.s32 	%p29, %r32, %r4;
	add.s32 	%r12, %r33, 1;
	setp.ge.s32 	%p30, %r12, %r5;
	and.pred  	%p2, %p29, %p30;
	not.pred 	%p31, %p2;
	setp.gt.s32 	%p32, %r33, %r20;
	mul.f32 	%f10, %f6, %f2;
	add.s32 	%r41, %r33, 5;
	cvt.s64.s32 	%rd9, %r41;
	add.s64 	%rd37, %rd7, %rd9;
	or.pred  	%p33, %p31, %p27;
	or.pred  	%p34, %p33, %p28;
	or.pred  	%p35, %p34, %p32;
	mad.lo.s64 	%rd38, %rd37, %rd3, %rd5;
	shl.b64 	%rd39, %rd38, 2;
	add.s64 	%rd10, %rd1, %rd39;
	or.pred  	%p36, %p35, %p26;
	@%p36 bra 	$L__BB1_7;
	mul.f32 	%f42, %f10, %f8;
	mul.f32 	%f43, %f42, 0f3C23D70A;
	mul.f32 	%f44, %f5, %f43;
	div.rn.f32 	%f45, %f44, %f4;
	atom.global.add.f32 	%f46, [%rd10+16], %f45;
$L__BB1_7:
	setp.gt.s32 	%p38, %r10, %r22;
	setp.lt.s32 	%p39, %r11, %r6;
	or.pred  	%p42, %p31, %p39;
	or.pred  	%p43, %p42, %p28;
	or.pred  	%p44, %p43, %p38;
	or.pred  	%p45, %p44, %p32;
	@%p45 bra 	$L__BB1_9;
	mul.f32 	%f47, %f10, %f3;
	mul.f32 	%f48, %f47, 0f3C23D70A;
	mul.f32 	%f49, %f5, %f48;
	div.rn.f32 	%f50, %f49, %f4;
	atom.global.add.f32 	%f51, [%rd10+20], %f50;
$L__BB1_9:
	cvt.u32.u64 	%r42, %rd5;
	setp.gt.s32 	%p46, %r42, %r8;
	setp.lt.s32 	%p47, %r42, %r6;
	setp.gt.s32 	%p48, %r33, %r7;
	setp.ge.s32 	%p49, %r33, %r5;
	add.s32 	%r13, %r32, 1;
	setp.ge.s32 	%p50, %r13, %r4;
	setp.gt.s32 	%p51, %r32, %r18;
	add.s32 	%r43, %r32, 5;
	cvt.s64.s32 	%rd41, %r43;
	add.s64 	%rd42, %rd6, %rd41;
	mul.lo.s64 	%rd11, %rd42, %rd2;
	and.pred  	%p3, %p50, %p49;
	not.pred 	%p52, %p3;
	mul.f32 	%f11, %f1, %f7;
	add.s64 	%rd43, %rd11, %rd4;
	or.pred  	%p53, %p52, %p47;
	or.pred  	%p54, %p53, %p51;
	or.pred  	%p55, %p54, %p48;
	mad.lo.s64 	%rd44, %rd43, %rd3, %rd5;
	shl.b64 	%rd45, %rd44, 2;
	add.s64 	%rd12, %rd1, %rd45;
	or.pred  	%p56, %p55, %p46;
	@%p56 bra 	$L__BB1_11;
	mul.f32 	%f52, %f11, %f8;
	mul.f32 	%f53, %f52, 0f3C23D70A;
	mul.f32 	%f54, %f5, %f53;
	div.rn.f32 	%f55, %f54, %f4;
	atom.global.add.f32 	%f56, [%rd12+16], %f55;
$L__BB1_11:
	setp.gt.s32 	%p58, %r10, %r22;
	setp.lt.s32 	%p59, %r11, %r6;
	or.pred  	%p62, %p52, %p59;
	or.pred  	%p63, %p62, %p51;
	or.pred  	%p64, %p63, %p48;
	or.pred  	%p65, %p64, %p58;
	@%p65 bra 	$L__BB1_13;
	mul.f32 	%f57, %f11, %f3;
	mul.f32 	%f58, %f57, 0f3C23D70A;
	mul.f32 	%f59, %f5, %f58;
	div.rn.f32 	%f60, %f59, %f4;
	atom.global.add.f32 	%f61, [%rd12+20], %f60;
$L__BB1_13:
	cvt.u32.u64 	%r44, %rd5;
	setp.gt.s32 	%p66, %r32, %r18;
	setp.ge.s32 	%p67, %r13, %r4;
	setp.gt.s32 	%p68, %r33, %r20;
	setp.ge.s32 	%p69, %r12, %r5;
	setp.gt.s32 	%p70, %r44, %r8;
	setp.lt.s32 	%p71, %r44, %r6;
	and.pred  	%p4, %p67, %p69;
	not.pred 	%p72, %p4;
	mul.f32 	%f12, %f1, %f2;
	add.s64 	%rd47, %rd11, %rd9;
	or.pred  	%p73, %p72, %p71;
	or.pred  	%p74, %p73, %p66;
	or.pred  	%p75, %p74, %p68;
	mad.lo.s64 	%rd48, %rd47, %rd3, %rd5;
	shl.b64 	%rd49, %rd48, 2;
	add.s64 	%rd13, %rd1, %rd49;
	or.pred  	%p76, %p75, %p70;
	@%p76 bra 	$L__BB1_15;
	mul.f32 	%f62, %f12, %f8;
	mul.f32 	%f63, %f62, 0f3C23D70A;
	mul.f32 	%f64, %f5, %f63;
	div.rn.f32 	%f65, %f64, %f4;
	atom.global.add.f32 	%f66, [%rd13+16], %f65;
$L__BB1_15:
	setp.gt.s32 	%p77, %r32, %r18;
	setp.gt.s32 	%p78, %r33, %r20;
	setp.gt.s32 	%p79, %r10, %r22;
	setp.lt.s32 	%p80, %r11, %r6;
	or.pred  	%p82, %p72, %p80;
	or.pred  	%p83, %p82, %p79;
	or.pred  	%p84, %p83, %p77;
	or.pred  	%p85, %p84, %p78;
	@%p85 bra 	$L__BB1_17;
	mul.f32 	%f67, %f12, %f3;
	mul.f32 	%f68, %f67, 0f3C23D70A;
	mul.f32 	%f69, %f5, %f68;
	div.rn.f32 	%f70, %f69, %f4;
	atom.global.add.f32 	%f71, [%rd13+20], %f70;
$L__BB1_17:
	ret;

}


// ===== COMPILED SASS (sm_100) =====

	.target	sm_100

	.elftype	@"ET_EXEC"


//--------------------- .note.nv.tkinfo           --------------------------
	.section	.note.nv.tkinfo,"",@"SHT_NOTE"
	.sectionflags	@"SHF_NOTE_NV_TKINFO"
	.tkinfo
        /*0018*/ 	.word	0x00000002
        /*0030*/ 	.string	""
        /*0030*/ 	.string	"ptxas"
        /*0030*/ 	.string	"Cuda compilation tools, release 13.0, V13.0.88"
        /*0030*/ 	.string	"Build cuda_13.0.r13.0/compiler.36424714_0"
        /*0030*/ 	.string	"-arch sm_100 -m 64 "



//--------------------- .note.nv.cuinfo           --------------------------
	.section	.note.nv.cuinfo,"",@"SHT_NOTE"
	.sectionflags	@"SHF_NOTE_NV_CUINFO"
        /*0018*/ 	.short	0x0002
        /*001a*/ 	.short	0x0064
        /*001c*/ 	.short	0x0082
	.zero		2


//--------------------- .nv.info                  --------------------------
	.section	.nv.info,"",@"SHT_CUDA_INFO"
	.align	4


	//----- nvinfo : EIATTR_REGCOUNT
	.align		4
        /*0000*/ 	.byte	0x04, 0x2f
        /*0002*/ 	.short	(.L_1 - .L_0)
	.align		4
.L_0:
        /*0004*/ 	.word	index@(_Z21stencil_update_kernelPKfS0_Pfiiiiiiiiifffff)
        /*0008*/ 	.word	0x00000020


	//----- nvinfo : EIATTR_FRAME_SIZE
	.align		4
.L_1:
        /*000c*/ 	.byte	0x04, 0x11
        /*000e*/ 	.short	(.L_3 - .L_2)
	.align		4
.L_2:
        /*0010*/ 	.word	index@($__internal_1_$__cuda_sm3x_div_rn_noftz_f32_slowpath)
        /*0014*/ 	.word	0x00000000


	//----- nvinfo : EIATTR_FRAME_SIZE
	.align		4
.L_3:
        /*0018*/ 	.byte	0x04, 0x11
        /*001a*/ 	.short	(.L_5 - .L_4)
	.align		4
.L_4:
        /*001c*/ 	.word	index@(_Z21stencil_update_kernelPKfS0_Pfiiiiiiiiifffff)
        /*0020*/ 	.word	0x00000000


	//----- nvinfo : EIATTR_REGCOUNT
	.align		4
.L_5:
        /*0024*/ 	.byte	0x04, 0x2f
        /*0026*/ 	.short	(.L_7 - .L_6)
	.align		4
.L_6:
        /*0028*/ 	.word	index@(_Z20source_inject_kernelPKfS0_S0_Pfiiiiiiiiiiffffffiii)
        /*002c*/ 	.word	0x00000023


	//----- nvinfo : EIATTR_FRAME_SIZE
	.align		4
.L_7:
        /*0030*/ 	.byte	0x04, 0x11
        /*0032*/ 	.short	(.L_9 - .L_8)
	.align		4
.L_8:
        /*0034*/ 	.word	index@($__internal_0_$__cuda_sm3x_div_rn_noftz_f32_slowpath)
        /*0038*/ 	.word	0x00000000


	//----- nvinfo : EIATTR_FRAME_SIZE
	.align		4
.L_9:
        /*003c*/ 	.byte	0x04, 0x11
        /*003e*/ 	.short	(.L_11 - .L_10)
	.align		4
.L_10:
        /*0040*/ 	.word	index@(_Z20source_inject_kernelPKfS0_S0_Pfiiiiiiiiiiffffffiii)
        /*0044*/ 	.word	0x00000000


	//----- nvinfo : EIATTR_MIN_STACK_SIZE
	.align		4
.L_11:
        /*0048*/ 	.byte	0x04, 0x12
        /*004a*/ 	.short	(.L_13 - .L_12)
	.align		4
.L_12:
        /*004c*/ 	.word	index@(_Z20source_inject_kernelPKfS0_S0_Pfiiiiiiiiiiffffffiii)
        /*0050*/ 	.word	0x00000000


	//----- nvinfo : EIATTR_MIN_STACK_SIZE
	.align		4
.L_13:
        /*0054*/ 	.byte	0x04, 0x12
        /*0056*/ 	.short	(.L_15 - .L_14)
	.align		4
.L_14:
        /*0058*/ 	.word	index@(_Z21stencil_update_kernelPKfS0_Pfiiiiiiiiifffff)
        /*005c*/ 	.word	0x00000000
.L_15:


//--------------------- .nv.compat                --------------------------
	.section	.nv.compat,"",@"SHT_CUDA_COMPAT_INFO"
	.align	4
        /*0000*/ 	.byte	0x02, 0x09, 0x00, 0x00, 0x02, 0x02, 0x01, 0x00, 0x02, 0x05, 0x05, 0x00, 0x03, 0x07, 0x01, 0x01
        /*0010*/ 	.byte	0x02, 0x03, 0x00, 0x00, 0x02, 0x06, 0x01, 0x00, 0x04, 0x0b, 0x08, 0x00, 0x01, 0x00, 0x00, 0x00
        /*0020*/ 	.byte	0x00, 0x00, 0x00, 0x00


//--------------------- .nv.info._Z20source_inject_kernelPKfS0_S0_Pfiiiiiiiiiiffffffiii --------------------------
	.section	.nv.info._Z20source_inject_kernelPKfS0_S0_Pfiiiiiiiiiiffffffiii,"",@"SHT_CUDA_INFO"
	.sectionflags	@""
	.align	4


	//----- nvinfo : EIATTR_CUDA_API_VERSION
	.align		4
        /*0000*/ 	.byte	0x04, 0x37
        /*0002*/ 	.short	(.L_17 - .L_16)
.L_16:
        /*0004*/ 	.word	0x00000082


	//----- nvinfo : EIATTR_KPARAM_INFO
	.align		4
.L_17:
        /*0008*/ 	.byte	0x04, 0x17
        /*000a*/ 	.short	(.L_19 - .L_18)
.L_18:
        /*000c*/ 	.word	0x00000000
        /*0010*/ 	.short	0x0016
        /*0012*/ 	.short	0x0068
        /*0014*/ 	.byte	0x00, 0xf0, 0x11, 0x00


	//----- nvinfo : EIATTR_KPARAM_INFO
	.align		4
.L_19:
        /*0018*/ 	.byte	0x04, 0x17
        /*001a*/ 	.short	(.L_21 - .L_20)
.L_20:
        /*001c*/ 	.word	0x00000000
        /*0020*/ 	.short	0x0015
        /*0022*/ 	.short	0x0064
        /*0024*/ 	.byte	0x00, 0xf0, 0x11, 0x00


	//----- nvinfo : EIATTR_KPARAM_INFO
	.align		4
.L_21:
        /*0028*/ 	.byte	0x04, 0x17
        /*002a*/ 	.short	(.L_23 - .L_22)
.L_22:
        /*002c*/ 	.word	0x00000000
        /*0030*/ 	.short	0x0014
        /*0032*/ 	.short	0x0060
        /*0034*/ 	.byte	0x00, 0xf0, 0x11, 0x00


	//----- nvinfo : EIATTR_KPARAM_INFO
	.align		4
.L_23:
        /*0038*/ 	.byte	0x04, 0x17
        /*003a*/ 	.short	(.L_25 - .L_24)
.L_24:
        /*003c*/ 	.word	0x00000000
        /*0040*/ 	.short	0x0013
        /*0042*/ 	.short	0x005c
        /*0044*/ 	.byte	0x00, 0xf0, 0x11, 0x00


	//----- nvinfo : EIATTR_KPARAM_INFO
	.align		4
.L_25:
        /*0048*/ 	.byte	0x04, 0x17
        /*004a*/ 	.short	(.L_27 - .L_26)
.L_26:
        /*004c*/ 	.word	0x00000000
        /*0050*/ 	.short	0x0012
        /*0052*/ 	.short	0x0058
        /*0054*/ 	.byte	0x00, 0xf0, 0x11, 0x00


	//----- nvinfo : EIATTR_KPARAM_INFO
	.align		4
.L_27:
        /*0058*/ 	.byte	0x04, 0x17
        /*005a*/ 	.short	(.L_29 - .L_28)
.L_28:
        /*005c*/ 	.word	0x00000000
        /*0060*/ 	.short	0x0011
        /*0062*/ 	.short	0x0054
        /*0064*/ 	.byte	0x00, 0xf0, 0x11, 0x00


	//----- nvinfo : EIATTR_KPARAM_INFO
	.align		4
.L_29:
        /*0068*/ 	.byte	0x04, 0x17
        /*006a*/ 	.short	(.L_31 - .L_30)
.L_30:
        /*006c*/ 	.word	0x00000000
        /*0070*/ 	.short	0x0010
        /*0072*/ 	.short	0x0050
        /*0074*/ 	.byte	0x00, 0xf0, 0x11, 0x00


	//----- nvinfo : EIATTR_KPARAM_INFO
	.align		4
.L_31:
        /*0078*/ 	.byte	0x04, 0x17
        /*007a*/ 	.short	(.L_33 - .L_32)
.L_32:
        /*007c*/ 	.word	0x00000000
        /*0080*/ 	.short	0x000f
        /*0082*/ 	.short	0x004c
        /*0084*/ 	.byte	0x00, 0xf0, 0x11, 0x00


	//----- nvinfo : EIATTR_KPARAM_INFO
	.align		4
.L_33:
        /*0088*/ 	.byte	0x04, 0x17
        /*008a*/ 	.short	(.L_35 - .L_34)
.L_34:
        /*008c*/ 	.word	0x00000000
        /*0090*/ 	.short	0x000e
        /*0092*/ 	.short	0x0048
        /*0094*/ 	.byte	0x00, 0xf0, 0x11, 0x00


	//----- nvinfo : EIATTR_KPARAM_INFO
	.align		4
.L_35:
        /*0098*/ 	.byte	0x04, 0x17
        /*009a*/ 	.short	(.L_37 - .L_36)
.L_36:
        /*009c*/ 	.word	0x00000000
        /*00a0*/ 	.short	0x000d
        /*00a2*/ 	.short	0x0044
        /*00a4*/ 	.byte	0x00, 0xf0, 0x11, 0x00


	//----- nvinfo : EIATTR_KPARAM_INFO
	.align		4
.L_37:
        /*00a8*/ 	.byte	0x04, 0x17
        /*00aa*/ 	.short	(.L_39 - .L_38)
.L_38:
        /*00ac*/ 	.word	0x00000000
        /*00b0*/ 	.short	0x000c
        /*00b2*/ 	.short	0x0040
        /*00b4*/ 	.byte	0x00, 0xf0, 0x11, 0x00


	//----- nvinfo : EIATTR_KPARAM_INFO
	.align		4
.L_39:
        /*00b8*/ 	.byte	0x04, 0x17
        /*00ba*/ 	.short	(.L_41 - .L_40)
.L_40:
        /*00bc*/ 	.word	0x00000000
        /*00c0*/ 	.short	0x000b
        /*00c2*/ 	.short	0x003c
        /*00c4*/ 	.byte	0x00, 0xf0, 0x11, 0x00


	//----- nvinfo : EIATTR_KPARAM_INFO
	.align		4
.L_41:
        /*00c8*/ 	.byte	0x04, 0x17
        /*00ca*/ 	.short	(.L_43 - .L_42)
.L_42:
        /*00cc*/ 	.word	0x00000000
        /*00d0*/ 	.short	0x000a
        /*00d2*/ 	.short	0x0038
        /*00d4*/ 	.byte	0x00, 0xf0, 0x11, 0x00


	//----- nvinfo : EIATTR_KPARAM_INFO
	.align		4
.L_43:
        /*00d8*/ 	.byte	0x04, 0x17
        /*00da*/ 	.short	(.L_45 - .L_44)
.L_44:
        /*00dc*/ 	.word	0x00000000
        /*00e0*/ 	.short	0x0009
        /*00e2*/ 	.short	0x0034
        /*00e4*/ 	.byte	0x00, 0xf0, 0x11, 0x00


	//----- nvinfo : EIATTR_KPARAM_INFO
	.align		4
.L_45:
        /*00e8*/ 	.byte	0x04, 0x17
        /*00ea*/ 	.short	(.L_47 - .L_46)
.L_46:
        /*00ec*/ 	.word	0x00000000
        /*00f0*/ 	.short	0x0008
        /*00f2*/ 	.short	0x0030
        /*00f4*/ 	.byte	0x00, 0xf0, 0x11, 0x00


	//----- nvinfo : EIATTR_KPARAM_INFO
	.align		4
.L_47:
        /*00f8*/ 	.byte	0x04, 0x17
        /*00fa*/ 	.short	(.L_49 - .L_48)
.L_48:
        /*00fc*/ 	.word	0x00000000
        /*0100*/ 	.short	0x0007
        /*0102*/ 	.short	0x002c
        /*0104*/ 	.byte	0x00, 0xf0, 0x11, 0x00


	//----- nvinfo : EIATTR_KPARAM_INFO
	.align		4
.L_49:
        /*0108*/ 	.byte	0x04, 0x17
        /*010a*/ 	.short	(.L_51 - .L_50)
.L_50:
        /*010c*/ 	.word	0x00000000
        /*0110*/ 	.short	0x0006
        /*0112*/ 	.short	0x0028
        /*0114*/ 	.byte	0x00, 0xf0, 0x11, 0x00


	//----- nvinfo : EIATTR_KPARAM_INFO
	.align		4
.L_51:
        /*0118*/ 	.byte	0x04, 0x17
        /*011a*/ 	.short	(.L_53 - .L_52)
.L_52:
        /*011c*/ 	.word	0x00000000
        /*0120*/ 	.short	0x0005
        /*0122*/ 	.short	0x0024
        /*0124*/ 	.byte	0x00, 0xf0, 0x11, 0x00


	//----- nvinfo : EIATTR_KPARAM_INFO
	.align		4
.L_53:
        /*0128*/ 	.byte	0x04, 0x17
        /*012a*/ 	.short	(.L_55 - .L_54)
.L_54:
        /*012c*/ 	.word	0x00000000
        /*0130*/ 	.short	0x0004
        /*0132*/ 	.short	0x0020
        /*0134*/ 	.byte	0x00, 0xf0, 0x11, 0x00


	//----- nvinfo : EIATTR_KPARAM_INFO
	.align		4
.L_55:
        /*0138*/ 	.byte	0x04, 0x17
        /*013a*/ 	.short	(.L_57 - .L_56)
.L_56:
        /*013c*/ 	.word	0x00000000
        /*0140*/ 	.short	0x0003
        /*0142*/ 	.short	0x0018
        /*0144*/ 	.byte	0x00, 0xf5, 0x21, 0x00


	//----- nvinfo : EIATTR_KPARAM_INFO
	.align		4
.L_57:
        /*0148*/ 	.byte	0x04, 0x17
        /*014a*/ 	.short	(.L_59 - .L_58)
.L_58:
        /*014c*/ 	.word	0x00000000
        /*0150*/ 	.short	0x0002
        /*0152*/ 	.short	0x0010
        /*0154*/ 	.byte	0x00, 0xf5, 0x21, 0x00


	//----- nvinfo : EIATTR_KPARAM_INFO
	.align		4
.L_59:
        /*0158*/ 	.byte	0x04, 0x17
        /*015a*/ 	.short	(.L_61 - .L_60)
.L_60:
        /*015c*/ 	.word	0x00000000
        /*0160*/ 	.short	0x0001
        /*0162*/ 	.short	0x0008
        /*0164*/ 	.byte	0x00, 0xf5, 0x21, 0x00


	//----- nvinfo : EIATTR_KPARAM_INFO
	.align		4
.L_61:
        /*0168*/ 	.byte	0x04, 0x17
        /*016a*/ 	.short	(.L_63 - .L_62)
.L_62:
        /*016c*/ 	.word	0x00000000
        /*0170*/ 	.short	0x0000
        /*0172*/ 	.short	0x0000
        /*0174*/ 	.byte	0x00, 0xf5, 0x21, 0x00


	//----- nvinfo : EIATTR_SPARSE_MMA_MASK
	.align		4
.L_63:
        /*0178*/ 	.byte	0x03, 0x50
        /*017a*/ 	.short	0x0000


	//----- nvinfo : EIATTR_MAXREG_COUNT
	.align		4
        /*017c*/ 	.byte	0x03, 0x1b
        /*017e*/ 	.short	0x00ff


	//----- nvinfo : EIATTR_MERCURY_ISA_VERSION
	.align		4
        /*0180*/ 	.byte	0x03, 0x5f
        /*0182*/ 	.short	0x0101


	//----- nvinfo : EIATTR_VRC_CTA_INIT_COUNT
	.align		4
        /*0184*/ 	.byte	0x02, 0x4a
	.zero		1
	.zero		1


	//----- nvinfo : EIATTR_EXIT_INSTR_OFFSETS
	.align		4
        /*0188*/ 	.byte	0x04, 0x1c
        /*018a*/ 	.short	(.L_65 - .L_64)


	//   ....[0]....
.L_64:
        /*018c*/ 	.word	0x00000080


	//   ....[1]....
        /*0190*/ 	.word	0x00001760


	//   ....[2]....
        /*0194*/ 	.word	0x00001880


	//----- nvinfo : EIATTR_CRS_STACK_SIZE
	.align		4
.L_65:
        /*0198*/ 	.byte	0x04, 0x1e
        /*019a*/ 	.short	(.L_67 - .L_66)
.L_66:
        /*019c*/ 	.word	0x00000000


	//----- nvinfo : EIATTR_CBANK_PARAM_SIZE
	.align		4
.L_67:
        /*01a0*/ 	.byte	0x03, 0x19
        /*01a2*/ 	.short	0x006c


	//----- nvinfo : EIATTR_PARAM_CBANK
	.align		4
        /*01a4*/ 	.byte	0x04, 0x0a
        /*01a6*/ 	.short	(.L_69 - .L_68)
	.align		4
.L_68:
        /*01a8*/ 	.word	index@(.nv.constant0._Z20source_inject_kernelPKfS0_S0_Pfiiiiiiiiiiffffffiii)
        /*01ac*/ 	.short	0x0380
        /*01ae*/ 	.short	0x006c


	//----- nvinfo : EIATTR_SW_WAR
	.align		4
.L_69:
        /*01b0*/ 	.byte	0x04, 0x36
        /*01b2*/ 	.short	(.L_71 - .L_70)
.L_70:
        /*01b4*/ 	.word	0x00000008
.L_71:


//--------------------- .nv.info._Z21stencil_update_kernelPKfS0_Pfiiiiiiiiifffff --------------------------
	.section	.nv.info._Z21stencil_update_kernelPKfS0_Pfiiiiiiiiifffff,"",@"SHT_CUDA_INFO"
	.sectionflags	@""
	.align	4


	//----- nvinfo : EIATTR_CUDA_API_VERSION
	.align		4
        /*0000*/ 	.byte	0x04, 0x37
        /*0002*/ 	.short	(.L_73 - .L_72)
.L_72:
        /*0004*/ 	.word	0x00000082


	//----- nvinfo : EIATTR_KPARAM_INFO
	.align		4
.L_73:
        /*0008*/ 	.byte	0x04, 0x17
        /*000a*/ 	.short	(.L_75 - .L_74)
.L_74:
        /*000c*/ 	.word	0x00000000
        /*0010*/ 	.short	0x0010
        /*0012*/ 	.short	0x004c
        /*0014*/ 	.byte	0x00, 0xf0, 0x11, 0x00


	//----- nvinfo : EIATTR_KPARAM_INFO
	.align		4
.L_75:
        /*0018*/ 	.byte	0x04, 0x17
        /*001a*/ 	.short	(.L_77 - .L_76)
.L_76:
        /*001c*/ 	.word	0x00000000
        /*0020*/ 	.short	0x000f
        /*0022*/ 	.short	0x0048
        /*0024*/ 	.byte	0x00, 0xf0, 0x11, 0x00


	//----- nvinfo : EIATTR_KPARAM_INFO
	.align		4
.L_77:
        /*0028*/ 	.byte	0x04, 0x17
        /*002a*/ 	.short	(.L_79 - .L_78)
.L_78:
        /*002c*/ 	.word	0x00000000
        /*0030*/ 	.short	0x000e
        /*0032*/ 	.short	0x0044
        /*0034*/ 	.byte	0x00, 0xf0, 0x11, 0x00


	//----- nvinfo : EIATTR_KPARAM_INFO
	.align		4
.L_79:
        /*0038*/ 	.byte	0x04, 0x17
        /*003a*/ 	.short	(.L_81 - .L_80)
.L_80:
        /*003c*/ 	.word	0x00000000
        /*0040*/ 	.short	0x000d
        /*0042*/ 	.short	0x0040
        /*0044*/ 	.byte	0x00, 0xf0, 0x11, 0x00


	//----- nvinfo : EIATTR_KPARAM_INFO
	.align		4
.L_81:
        /*0048*/ 	.byte	0x04, 0x17
        /*004a*/ 	.short	(.L_83 - .L_82)
.L_82:
        /*004c*/ 	.word	0x00000000
        /*0050*/ 	.short	0x000c
        /*0052*/ 	.short	0x003c
        /*0054*/ 	.byte	0x00, 0xf0, 0x11, 0x00


	//----- nvinfo : EIATTR_KPARAM_INFO
	.align		4
.L_83:
        /*0058*/ 	.byte	0x04, 0x17
        /*005a*/ 	.short	(.L_85 - .L_84)
.L_84:
        /*005c*/ 	.word	0x00000000
        /*0060*/ 	.short	0x000b
        /*0062*/ 	.short	0x0038
        /*0064*/ 	.byte	0x00, 0xf0, 0x11, 0x00


	//----- nvinfo : EIATTR_KPARAM_INFO
	.align		4
.L_85:
        /*0068*/ 	.byte	0x04, 0x17
        /*006a*/ 	.short	(.L_87 - .L_86)
.L_86:
        /*006c*/ 	.word	0x00000000
        /*0070*/ 	.short	0x000a
        /*0072*/ 	.short	0x0034
        /*0074*/ 	.byte	0x00, 0xf0, 0x11, 0x00


	//----- nvinfo : EIATTR_KPARAM_INFO
	.align		4
.L_87:
        /*0078*/ 	.byte	0x04, 0x17
        /*007a*/ 	.short	(.L_89 - .L_88)
.L_88:
        /*007c*/ 	.word	0x00000000
        /*0080*/ 	.short	0x0009
        /*0082*/ 	.short	0x0030
        /*0084*/ 	.byte	0x00, 0xf0, 0x11, 0x00


	//----- nvinfo : EIATTR_KPARAM_INFO
	.align		4
.L_89:
        /*0088*/ 	.byte	0x04, 0x17
        /*008a*/ 	.short	(.L_91 - .L_90)
.L_90:
        /*008c*/ 	.word	0x00000000
        /*0090*/ 	.short	0x0008
        /*0092*/ 	.short	0x002c
        /*0094*/ 	.byte	0x00, 0xf0, 0x11, 0x00


	//----- nvinfo : EIATTR_KPARAM_INFO
	.align		4
.L_91:
        /*0098*/ 	.byte	0x04, 0x17
        /*009a*/ 	.short	(.L_93 - .L_92)
.L_92:
        /*009c*/ 	.word	0x00000000
        /*00a0*/ 	.short	0x0007
        /*00a2*/ 	.short	0x0028
        /*00a4*/ 	.byte	0x00, 0xf0, 0x11, 0x00


	//----- nvinfo : EIATTR_KPARAM_INFO
	.align		4
.L_93:
        /*00a8*/ 	.byte	0x04, 0x17
        /*00aa*/ 	.short	(.L_95 - .L_94)
.L_94:
        /*00ac*/ 	.word	0x00000000
        /*00b0*/ 	.short	0x0006
        /*00b2*/ 	.short	0x0024
        /*00b4*/ 	.byte	0x00, 0xf0, 0x11, 0x00


	//----- nvinfo : EIATTR_KPARAM_INFO
	.align		4
.L_95:
        /*00b8*/ 	.byte	0x04, 0x17
        /*00ba*/ 	.short	(.L_97 - .L_96)
.L_96:
        /*00bc*/ 	.word	0x00000000
        /*00c0*/ 	.short	0x0005
        /*00c2*/ 	.short	0x0020
        /*00c4*/ 	.byte	0x00, 0xf0, 0x11, 0x00


	//----- nvinfo : EIATTR_KPARAM_INFO
	.align		4
.L_97:
        /*00c8*/ 	.byte	0x04, 0x17
        /*00ca*/ 	.short	(.L_99 - .L_98)
.L_98:
        /*00cc*/ 	.word	0x00000000
        /*00d0*/ 	.short	0x0004
        /*00d2*/ 	.short	0x001c
        /*00d4*/ 	.byte	0x00, 0xf0, 0x11, 0x00


	//----- nvinfo : EIATTR_KPARAM_INFO
	.align		4
.L_99:
        /*00d8*/ 	.byte	0x04, 0x17
        /*00da*/ 	.short	(.L_101 - .L_100)
.L_100:
        /*00dc*/ 	.word	0x00000000
        /*00e0*/ 	.short	0x0003
        /*00e2*/ 	.short	0x0018
        /*00e4*/ 	.byte	0x00, 0xf0, 0x11, 0x00


	//----- nvinfo : EIATTR_KPARAM_INFO
	.align		4
.L_101:
        /*00e8*/ 	.byte	0x04, 0x17
        /*00ea*/ 	.short	(.L_103 - .L_102)
.L_102:
        /*00ec*/ 	.word	0x00000000
        /*00f0*/ 	.short	0x0002
        /*00f2*/ 	.short	0x0010
        /*00f4*/ 	.byte	0x00, 0xf5, 0x21, 0x00


	//----- nvinfo : EIATTR_KPARAM_INFO
	.align		4
.L_103:
        /*00f8*/ 	.byte	0x04, 0x17
        /*00fa*/ 	.short	(.L_105 - .L_104)
.L_104:
        /*00fc*/ 	.word	0x00000000
        /*0100*/ 	.short	0x0001
        /*0102*/ 	.short	0x0008
        /*0104*/ 	.byte	0x00, 0xf5, 0x21, 0x00


	//----- nvinfo : EIATTR_KPARAM_INFO
	.align		4
.L_105:
        /*0108*/ 	.byte	0x04, 0x17
        /*010a*/ 	.short	(.L_107 - .L_106)
.L_106:
        /*010c*/ 	.word	0x00000000
        /*0110*/ 	.short	0x0000
        /*0112*/ 	.short	0x0000
        /*0114*/ 	.byte	0x00, 0xf5, 0x21, 0x00


	//----- nvinfo : EIATTR_SPARSE_MMA_MASK
	.align		4
.L_107:
        /*0118*/ 	.byte	0x03, 0x50
        /*011a*/ 	.short	0x0000


	//----- nvinfo : EIATTR_MAXREG_COUNT
	.align		4
        /*011c*/ 	.byte	0x03, 0x1b
        /*011e*/ 	.short	0x00ff


	//----- nvinfo : EIATTR_MERCURY_ISA_VERSION
	.align		4
        /*0120*/ 	.byte	0x03, 0x5f
        /*0122*/ 	.short	0x0101


	//----- nvinfo : EIATTR_VRC_CTA_INIT_COUNT
	.align		4
        /*0124*/ 	.byte	0x02, 0x4a
	.zero		1
	.zero		1


	//----- nvinfo : EIATTR_EXIT_INSTR_OFFSETS
	.align		4
        /*0128*/ 	.byte	0x04, 0x1c
        /*012a*/ 	.short	(.L_109 - .L_108)


	//   ....[0]....
.L_108:
        /*012c*/ 	.word	0x00000130


	//   ....[1]....
        /*0130*/ 	.word	0x000001a0


	//   ....[2]....
        /*0134*/ 	.word	0x00000200


	//   ....[3]....
        /*0138*/ 	.word	0x00000d70


	//----- nvinfo : EIATTR_CRS_STACK_SIZE
	.align		4
.L_109:
        /*013c*/ 	.byte	0x04, 0x1e
        /*013e*/ 	.short	(.L_111 - .L_110)
.L_110:
        /*0140*/ 	.word	0x00000000


	//----- nvinfo : EIATTR_CBANK_PARAM_SIZE
	.align		4
.L_111:
        /*0144*/ 	.byte	0x03, 0x19
        /*0146*/ 	.short	0x0050


	//----- nvinfo : EIATTR_PARAM_CBANK
	.align		4
        /*0148*/ 	.byte	0x04, 0x0a
        /*014a*/ 	.short	(.L_113 - .L_112)
	.align		4
.L_112:
        /*014c*/ 	.word	index@(.nv.constant0._Z21stencil_update_kernelPKfS0_Pfiiiiiiiiifffff)
        /*0150*/ 	.short	0x0380
        /*0152*/ 	.short	0x0050


	//----- nvinfo : EIATTR_SW_WAR
	.align		4
.L_113:
        /*0154*/ 	.byte	0x04, 0x36
        /*0156*/ 	.short	(.L_115 - .L_114)
.L_114:
        /*0158*/ 	.word	0x00000008
.L_115:


//--------------------- .nv.callgraph             --------------------------
	.section	.nv.callgraph,"",@"SHT_CUDA_CALLGRAPH"
	.align	4
	.sectionentsize	8
	.align		4
        /*0000*/ 	.word	0x00000000
	.align		4
        /*0004*/ 	.word	0xffffffff
	.align		4
        /*0008*/ 	.word	0x00000000
	.align		4
        /*000c*/ 	.word	0xfffffffe
	.align		4
        /*0010*/ 	.word	0x00000000
	.align		4
        /*0014*/ 	.word	0xfffffffd
	.align		4
        /*0018*/ 	.word	0x00000000
	.align		4
        /*001c*/ 	.word	0xfffffffc


//--------------------- .text._Z20source_inject_kernelPKfS0_S0_Pfiiiiiiiiiiffffffiii --------------------------
	.section	.text._Z20source_inject_kernelPKfS0_S0_Pfiiiiiiiiiiffffffiii,"ax",@progbits
	.align	128
        .global         _Z20source_inject_kernelPKfS0_S0_Pfiiiiiiiiiiffffffiii
        .type           _Z20source_inject_kernelPKfS0_S0_Pfiiiiiiiiiiffffffiii,@function
        .size           _Z20source_inject_kernelPKfS0_S0_Pfiiiiiiiiiiffffffiii,(.L_x_62 - _Z20source_inject_kernelPKfS0_S0_Pfiiiiiiiiiiffffffiii)
        .other          _Z20source_inject_kernelPKfS0_S0_Pfiiiiiiiiiiffffffiii,@"STO_CUDA_ENTRY STV_DEFAULT"
_Z20source_inject_kernelPKfS0_S0_Pfiiiiiiiiiiffffffiii:
.text._Z20source_inject_kernelPKfS0_S0_Pfiiiiiiiiiiffffffiii:
[----:B------:R-:W-:Y:S01]  /*0000*/  LDC R1, c[0x0][0x37c] ;  /* 0x0000df00ff017b82 */ /* 0x000fe20000000800 */
[----:B------:R-:W0:Y:S07]  /*0010*/  S2R R0, SR_TID.X ;  /* 0x0000000000007919 */ /* 0x000e2e0000002100 */
[----:B------:R-:W0:Y:S01]  /*0020*/  S2UR UR4, SR_CTAID.X ;  /* 0x00000000000479c3 */ /* 0x000e220000002500 */
[----:B------:R-:W1:Y:S07]  /*0030*/  LDCU.64 UR6, c[0x0][0x3e0] ;  /* 0x00007c00ff0677ac */ /* 0x000e6e0008000a00 */
[----:B------:R-:W0:Y:S02]  /*0040*/  LDC R5, c[0x0][0x360] ;  /* 0x0000d800ff057b82 */ /* 0x000e240000000800 */
[----:B0-----:R-:W-:-:S05]  /*0050*/  IMAD R5, R5, UR4, R0 ;  /* 0x0000000405057c24 */ /* 0x001fca000f8e0200 */
[----:B-1----:R-:W-:-:S04]  /*0060*/  IADD3 R5, PT, PT, R5, UR6, RZ ;  /* 0x0000000605057c10 */ /* 0x002fc8000fffe0ff */
[----:B------:R-:W-:-:S13]  /*0070*/  ISETP.GT.AND P0, PT, R5, UR7, PT ;  /* 0x0000000705007c0c */ /* 0x000fda000bf04270 */
[----:B------:R-:W-:Y:S05]  /*0080*/  @P0 EXIT ;  /* 0x000000000000094d */ /* 0x000fea0003800000 */
[----:B------:R-:W0:Y:S01]  /*0090*/  LDC.64 R8, c[0x0][0x390] ;  /* 0x0000e400ff087b82 */ /* 0x000e220000000a00 */
[----:B------:R-:W1:Y:S01]  /*00a0*/  LDCU.64 UR12, c[0x0][0x358] ;  /* 0x00006b00ff0c77ac */ /* 0x000e620008000a00 */
[----:B------:R-:W-:Y:S01]  /*00b0*/  IMAD R3, R5, 0x3, RZ ;  /* 0x0000000305037824 */ /* 0x000fe200078e02ff */
[----:B------:R-:W2:Y:S05]  /*00c0*/  LDCU UR4, c[0x0][0x3d4] ;  /* 0x00007a80ff0477ac */ /* 0x000eaa0008000800 */
[----:B------:R-:W3:Y:S01]  /*00d0*/  LDC R11, c[0x0][0x3c8] ;  /* 0x0000f200ff0b7b82 */ /* 0x000ee20000000800 */
[----:B0-----:R-:W-:-:S05]  /*00e0*/  IMAD.WIDE R8, R3, 0x4, R8 ;  /* 0x0000000403087825 */ /* 0x001fca00078e0208 */
[----:B-1----:R-:W2:Y:S04]  /*00f0*/  LDG.E.CONSTANT R0, desc[UR12][R8.64] ;  /* 0x0000000c08007981 */ /* 0x002ea8000c1e9900 */
[----:B------:R0:W5:Y:S04]  /*0100*/  LDG.E.CONSTANT R4, desc[UR12][R8.64+0x4] ;  /* 0x0000040c08047981 */ /* 0x000168000c1e9900 */
[----:B------:R0:W5:Y:S01]  /*0110*/  LDG.E.CONSTANT R3, desc[UR12][R8.64+0x8] ;  /* 0x0000080c08037981 */ /* 0x000162000c1e9900 */
[----:B---3--:R-:W1:Y:S01]  /*0120*/  MUFU.RCP R2, R11 ;  /* 0x0000000b00027308 */ /* 0x008e620000001000 */
[----:B------:R-:W-:Y:S01]  /*0130*/  BSSY.RECONVERGENT B2, `(.L_x_0) ;  /* 0x000000e000027945 */ /* 0x000fe20003800200 */
[----:B-1----:R-:W-:-:S04]  /*0140*/  FFMA R7, R2, -R11, 1 ;  /* 0x3f80000002077423 */ /* 0x002fc8000000080b */
[----:B------:R-:W-:Y:S01]  /*0150*/  FFMA R7, R2, R7, R2 ;  /* 0x0000000702077223 */ /* 0x000fe20000000002 */
[----:B--2---:R-:W-:-:S04]  /*0160*/  FADD R0, R0, -UR4 ;  /* 0x8000000400007e21 */ /* 0x004fc80008000000 */
[----:B------:R-:W1:Y:S01]  /*0170*/  FCHK P0, R0, R11 ;  /* 0x0000000b00007302 */ /* 0x000e620000000000 */
[----:B------:R-:W-:-:S04]  /*0180*/  FFMA R2, R0, R7, RZ ;  /* 0x0000000700027223 */ /* 0x000fc800000000ff */
[----:B------:R-:W-:-:S04]  /*0190*/  FFMA R6, R2, -R11, R0 ;  /* 0x8000000b02067223 */ /* 0x000fc80000000000 */
[----:B------:R-:W-:Y:S01]  /*01a0*/  FFMA R7, R7, R6, R2 ;  /* 0x0000000607077223 */ /* 0x000fe20000000002 */
[----:B01----:R-:W-:Y:S06]  /*01b0*/  @!P0 BRA `(.L_x_1) ;  /* 0x0000000000148947 */ /* 0x003fec0003800000 */
[----:B------:R-:W0:Y:S01]  /*01c0*/  LDCU UR4, c[0x0][0x3c8] ;  /* 0x00007900ff0477ac */ /* 0x000e220008000800 */
[----:B------:R-:W-:Y:S01]  /*01d0*/  MOV R2, 0x200 ;  /* 0x0000020000027802 */ /* 0x000fe20000000f00 */
[----:B0-----:R-:W-:-:S07]  /*01e0*/  IMAD.U32 R6, RZ, RZ, UR4 ;  /* 0x00000004ff067e24 */ /* 0x001fce000f8e00ff */
[----:B-----5:R-:W-:Y:S05]  /*01f0*/  CALL.REL.NOINC `($__internal_0_$__cuda_sm3x_div_rn_noftz_f32_slowpath) ;  /* 0x0000001400a47944 */ /* 0x020fea0003c00000 */
[----:B------:R-:W-:-:S07]  /*0200*/  MOV R7, R0 ;  /* 0x0000000000077202 */ /* 0x000fce0000000f00 */
.L_x_1:
[----:B------:R-:W-:Y:S05]  /*0210*/  BSYNC.RECONVERGENT B2 ;  /* 0x0000000000027941 */ /* 0x000fea0003800200 */
.L_x_0:
[----:B------:R-:W0:Y:S01]  /*0220*/  LDC R11, c[0x0][0x3cc] ;  /* 0x0000f300ff0b7b82 */ /* 0x000e220000000800 */
[----:B------:R-:W1:Y:S01]  /*0230*/  LDCU UR4, c[0x0][0x3d8] ;  /* 0x00007b00ff0477ac */ /* 0x000e620008000800 */
[----:B------:R-:W-:Y:S01]  /*0240*/  BSSY.RECONVERGENT B2, `(.L_x_2) ;  /* 0x000000f000027945 */ /* 0x000fe20003800200 */
[----:B-1---5:R-:W-:Y:S01]  /*0250*/  FADD R0, R4, -UR4 ;  /* 0x8000000404007e21 */ /* 0x022fe20008000000 */
[----:B0-----:R-:W0:Y:S08]  /*0260*/  MUFU.RCP R2, R11 ;  /* 0x0000000b00027308 */ /* 0x001e300000001000 */
[----:B------:R-:W1:Y:S01]  /*0270*/  FCHK P0, R0, R11 ;  /* 0x0000000b00007302 */ /* 0x000e620000000000 */
[----:B0-----:R-:W-:-:S04]  /*0280*/  FFMA R9, R2, -R11, 1 ;  /* 0x3f80000002097423 */ /* 0x001fc8000000080b */
[----:B------:R-:W-:-:S04]  /*0290*/  FFMA R9, R2, R9, R2 ;  /* 0x0000000902097223 */ /* 0x000fc80000000002 */
[----:B------:R-:W-:-:S04]  /*02a0*/  FFMA R8, R0, R9, RZ ;  /* 0x0000000900087223 */ /* 0x000fc800000000ff */
[----:B------:R-:W-:-:S04]  /*02b0*/  FFMA R2, R8, -R11, R0 ;  /* 0x8000000b08027223 */ /* 0x000fc80000000000 */
[----:B------:R-:W-:Y:S01]  /*02c0*/  FFMA R8, R9, R2, R8 ;  /* 0x0000000209087223 */ /* 0x000fe20000000008 */
[----:B-1----:R-:W-:Y:S06]  /*02d0*/  @!P0 BRA `(.L_x_3) ;  /* 0x0000000000148947 */ /* 0x002fec0003800000 */
[----:B------:R-:W0:Y:S01]  /*02e0*/  LDCU UR4, c[0x0][0x3cc] ;  /* 0x00007980ff0477ac */ /* 0x000e220008000800 */
[----:B------:R-:W-:Y:S01]  /*02f0*/  MOV R2, 0x320 ;  /* 0x0000032000027802 */ /* 0x000fe20000000f00 */
[----:B0-----:R-:W-:-:S07]  /*0300*/  IMAD.U32 R6, RZ, RZ, UR4 ;  /* 0x00000004ff067e24 */ /* 0x001fce000f8e00ff */
[----:B------:R-:W-:Y:S05]  /*0310*/  CALL.REL.NOINC `($__internal_0_$__cuda_sm3x_div_rn_noftz_f32_slowpath) ;  /* 0x00000014005c7944 */ /* 0x000fea0003c00000 */
[----:B------:R-:W-:-:S07]  /*0320*/  MOV R8, R0 ;  /* 0x0000000000087202 */ /* 0x000fce0000000f00 */
.L_x_3:
[----:B------:R-:W-:Y:S05]  /*0330*/  BSYNC.RECONVERGENT B2 ;  /* 0x0000000000027941 */ /* 0x000fea0003800200 */
.L_x_2:
[----:B------:R-:W0:Y:S01]  /*0340*/  LDC R11, c[0x0][0x3d0] ;  /* 0x0000f400ff0b7b82 */ /* 0x000e220000000800 */
[----:B------:R-:W1:Y:S01]  /*0350*/  LDCU UR4, c[0x0][0x3dc] ;  /* 0x00007b80ff0477ac */ /* 0x000e620008000800 */
[----:B------:R-:W-:Y:S01]  /*0360*/  BSSY.RECONVERGENT B2, `(.L_x_4) ;  /* 0x000000f000027945 */ /* 0x000fe20003800200 */
[----:B-1----:R-:W-:Y:S01]  /*0370*/  FADD R0, R3, -UR4 ;  /* 0x8000000403007e21 */ /* 0x002fe20008000000 */
        /* <DEDUP_REMOVED lines=13> */
.L_x_5:
[----:B------:R-:W-:Y:S05]  /*0450*/  BSYNC.RECONVERGENT B2 ;  /* 0x0000000000027941 */ /* 0x000fea0003800200 */
.L_x_4:
[----:B------:R-:W0:Y:S01]  /*0460*/  F2I.FLOOR.NTZ R3, R8 ;  /* 0x0000000800037305 */ /* 0x000e220000207100 */
[----:B------:R-:W1:Y:S01]  /*0470*/  LDCU.128 UR16, c[0x0][0x3a0] ;  /* 0x00007400ff1077ac */ /* 0x000e620008000c00 */
[----:B------:R-:W2:Y:S01]  /*0480*/  LDC.64 R16, c[0x0][0x388] ;  /* 0x0000e200ff107b82 */ /* 0x000ea20000000a00 */
[----:B------:R-:W3:Y:S05]  /*0490*/  LDCU UR4, c[0x0][0x3e8] ;  /* 0x00007d00ff0477ac */ /* 0x000eea0008000800 */
[----:B------:R-:W4:Y:S01]  /*04a0*/  F2I.FLOOR.NTZ R4, R7 ;  /* 0x0000000700047305 */ /* 0x000f220000207100 */
[----:B------:R-:W3:Y:S01]  /*04b0*/  LDCU UR5, c[0x0][0x3e4] ;  /* 0x00007c80ff0577ac */ /* 0x000ee20008000800 */
[----:B------:R-:W2:Y:S01]  /*04c0*/  LDCU.64 UR6, c[0x0][0x380] ;  /* 0x00007000ff0677ac */ /* 0x000ea20008000a00 */
[----:B0-----:R-:W-:-:S05]  /*04d0*/  VIADD R20, R3, 0x4 ;  /* 0x0000000403147836 */ /* 0x001fca0000000000 */
[----:B------:R-:W0:Y:S01]  /*04e0*/  F2I.FLOOR.NTZ R18, R10 ;  /* 0x0000000a00127305 */ /* 0x000e220000207100 */
[----:B------:R-:W2:Y:S01]  /*04f0*/  LDCU.128 UR8, c[0x0][0x3b0] ;  /* 0x00007600ff0877ac */ /* 0x000ea20008000c00 */
[----:B------:R-:W-:Y:S01]  /*0500*/  SHF.R.S32.HI R21, RZ, 0x1f, R20 ;  /* 0x0000001fff157819 */ /* 0x000fe20000011414 */
[----:B-1----:R-:W-:Y:S01]  /*0510*/  USHF.R.S32.HI UR15, URZ, 0x1f, UR18 ;  /* 0x0000001fff0f7899 */ /* 0x002fe20008011412 */
[----:B----4-:R-:W-:Y:S01]  /*0520*/  IADD3 R14, PT, PT, R4, 0x4, RZ ;  /* 0x00000004040e7810 */ /* 0x010fe20007ffe0ff */
[----:B---3--:R-:W-:-:S04]  /*0530*/  UIMAD UR4, UR5, UR4, UR4 ;  /* 0x00000004050472a4 */ /* 0x008fc8000f8e0204 */
[----:B------:R-:W-:Y:S01]  /*0540*/  IMAD.WIDE R12, R14, UR17, R20 ;  /* 0x000000110e0c7c25 */ /* 0x000fe2000f8e0214 */
[----:B0-----:R-:W-:-:S03]  /*0550*/  SHF.R.S32.HI R19, RZ, 0x1f, R18 ;  /* 0x0000001fff137819 */ /* 0x001fc60000011412 */
[----:B------:R-:W-:Y:S01]  /*0560*/  IMAD R9, R13, UR18, RZ ;  /* 0x000000120d097c24 */ /* 0x000fe2000f8e02ff */
[----:B------:R-:W-:Y:S01]  /*0570*/  SHF.R.S32.HI R15, RZ, 0x1f, R14 ;  /* 0x0000001fff0f7819 */ /* 0x000fe2000001140e */
[----:B------:R-:W-:Y:S02]  /*0580*/  VIADD R5, R5, UR4 ;  /* 0x0000000405057c36 */ /* 0x000fe40008000000 */
[----:B------:R-:W-:-:S04]  /*0590*/  IMAD.WIDE.U32 R22, R12, UR18, R18 ;  /* 0x000000120c167c25 */ /* 0x000fc8000f8e0012 */
[----:B------:R-:W-:Y:S01]  /*05a0*/  IMAD R9, R12, UR15, R9 ;  /* 0x0000000f0c097c24 */ /* 0x000fe2000f8e0209 */
[----:B------:R-:W-:Y:S01]  /*05b0*/  USHF.R.S32.HI UR14, URZ, 0x1f, UR17 ;  /* 0x0000001fff0e7899 */ /* 0x000fe20008011411 */
[----:B------:R-:W0:Y:S01]  /*05c0*/  LDC.64 R12, c[0x0][0x3c0] ;  /* 0x0000f000ff0c7b82 */ /* 0x000e220000000a00 */
[C---:B--2---:R-:W-:Y:S01]  /*05d0*/  LEA R24, P0, R22.reuse, UR6, 0x2 ;  /* 0x0000000616187c11 */ /* 0x044fe2000f8010ff */
[----:B------:R-:W-:Y:S01]  /*05e0*/  UIADD3 UR5, UPT, UPT, UR9, -0x1, URZ ;  /* 0xffffffff09057890 */ /* 0x000fe2000fffe0ff */
[----:B------:R-:W-:Y:S01]  /*05f0*/  IADD3 R9, PT, PT, R23, R9, RZ ;  /* 0x0000000917097210 */ /* 0x000fe20007ffe0ff */
[----:B------:R-:W-:Y:S01]  /*0600*/  IMAD.WIDE R16, R5, 0x4, R16 ;  /* 0x0000000405107825 */ /* 0x000fe200078e0210 */
[----:B------:R-:W-:Y:S02]  /*0610*/  UIADD3 UR4, UPT, UPT, UR19, -0x1, URZ ;  /* 0xffffffff13047890 */ /* 0x000fe4000fffe0ff */
[----:B------:R-:W-:Y:S02]  /*0620*/  LEA.HI.X R25, R22, UR7, R9, 0x2, P0 ;  /* 0x0000000716197c11 */ /* 0x000fe400080f1409 */
[----:B------:R-:W1:Y:S01]  /*0630*/  FRND.FLOOR R9, R8 ;  /* 0x0000000800097307 */ /* 0x000e620000205000 */
[----:B------:R-:W-:Y:S01]  /*0640*/  ISETP.GE.AND P0, PT, R3, UR5, PT ;  /* 0x0000000503007c0c */ /* 0x000fe2000bf06270 */
[----:B------:R2:W5:Y:S01]  /*0650*/  LDG.E.CONSTANT R5, desc[UR12][R16.64] ;  /* 0x0000000c10057981 */ /* 0x000562000c1e9900 */
[----:B------:R-:W-:Y:S01]  /*0660*/  UIADD3 UR6, UPT, UPT, UR11, -0x1, URZ ;  /* 0xffffffff0b067890 */ /* 0x000fe2000fffe0ff */
[----:B0-----:R-:W-:Y:S01]  /*0670*/  IMAD.WIDE R14, R13, UR16, R14 ;  /* 0x000000100d0e7c25 */ /* 0x001fe2000f8e020e */
[----:B------:R-:W-:-:S03]  /*0680*/  UIADD3 UR8, UPT, UPT, UR8, 0x1, URZ ;  /* 0x0000000108087890 */ /* 0x000fc6000fffe0ff */
[----:B------:R-:W0:Y:S01]  /*0690*/  FRND.FLOOR R0, R7 ;  /* 0x0000000700007307 */ /* 0x000e220000205000 */
[----:B------:R-:W-:Y:S01]  /*06a0*/  UIADD3 UR7, UPT, UPT, UR10, 0x1, URZ ;  /* 0x000000010a077890 */ /* 0x000fe2000fffe0ff */
[----:B------:R-:W-:Y:S01]  /*06b0*/  IMAD R11, R15, UR17, RZ ;  /* 0x000000110f0b7c24 */ /* 0x000fe2000f8e02ff */
[----:B------:R3:W5:Y:S01]  /*06c0*/  LDG.E.CONSTANT R6, desc[UR12][R24.64+0x10] ;  /* 0x0000100c18067981 */ /* 0x000762000c1e9900 */
[----:B------:R-:W-:Y:S01]  /*06d0*/  IMAD.WIDE.U32 R22, R14, UR17, RZ ;  /* 0x000000110e167c25 */ /* 0x000fe2000f8e00ff */
[----:B------:R-:W-:Y:S01]  /*06e0*/  ISETP.GE.AND P0, PT, R4, UR4, P0 ;  /* 0x0000000404007c0c */ /* 0x000fe20008706270 */
[----:B------:R-:W4:Y:S02]  /*06f0*/  LDCU.64 UR16, c[0x0][0x398] ;  /* 0x00007300ff1077ac */ /* 0x000f240008000a00 */
[----:B-1----:R-:W-:Y:S01]  /*0700*/  FADD R8, -R9, R8 ;  /* 0x0000000809087221 */ /* 0x002fe20000000100 */
[----:B------:R-:W-:Y:S01]  /*0710*/  IMAD R15, R14, UR14, R11 ;  /* 0x0000000e0e0f7c24 */ /* 0x000fe2000f8e020b */
[----:B------:R-:W-:Y:S01]  /*0720*/  IADD3 R13, P1, PT, R20, R22, RZ ;  /* 0x00000016140d7210 */ /* 0x000fe20007f3e0ff */
[----:B------:R-:W1:Y:S01]  /*0730*/  FRND.FLOOR R11, R10 ;  /* 0x0000000a000b7307 */ /* 0x000e620000205000 */
[----:B------:R-:W-:Y:S01]  /*0740*/  IADD3 R9, PT, PT, R12, 0x1, RZ ;  /* 0x000000010c097810 */ /* 0x000fe20007ffe0ff */
[----:B--2---:R-:W-:-:S02]  /*0750*/  IMAD.IADD R16, R23, 0x1, R15 ;  /* 0x0000000117107824 */ /* 0x004fc400078e020f */
[----:B------:R-:W-:Y:S01]  /*0760*/  FADD R26, -R8, 1 ;  /* 0x3f800000081a7421 */ /* 0x000fe20000000100 */
[----:B---3--:R-:W-:-:S04]  /*0770*/  IMAD.WIDE.U32 R24, R13, UR18, R18 ;  /* 0x000000120d187c25 */ /* 0x008fc8000f8e0012 */
[----:B0-----:R-:W-:Y:S01]  /*0780*/  FADD R7, -R0, R7 ;  /* 0x0000000700077221 */ /* 0x001fe20000000100 */
[----:B------:R-:W-:Y:S01]  /*0790*/  BSSY.RECONVERGENT B2, `(.L_x_6) ;  /* 0x0000021000027945 */ /* 0x000fe20003800200 */
[----:B------:R-:W-:Y:S02]  /*07a0*/  IADD3.X R2, PT, PT, R21, R16, RZ, P1, !PT ;  /* 0x0000001015027210 */ /* 0x000fe40000ffe4ff */
[----:B------:R-:W-:Y:S01]  /*07b0*/  ISETP.LT.OR P1, PT, R18, UR6, !P0 ;  /* 0x0000000612007c0c */ /* 0x000fe2000c721670 */
[----:B------:R-:W-:Y:S02]  /*07c0*/  FADD R17, -R7, 1 ;  /* 0x3f80000007117421 */ /* 0x000fe40000000100 */
[----:B------:R-:W-:Y:S01]  /*07d0*/  IMAD R2, R2, UR18, RZ ;  /* 0x0000001202027c24 */ /* 0x000fe2000f8e02ff */
[----:B------:R-:W-:Y:S01]  /*07e0*/  ISETP.GT.OR P1, PT, R4, UR8, P1 ;  /* 0x0000000804007c0c */ /* 0x000fe20008f24670 */
[----:B-1----:R-:W-:Y:S02]  /*07f0*/  FADD R10, -R11, R10 ;  /* 0x0000000a0b0a7221 */ /* 0x002fe40000000100 */
[----:B------:R-:W-:Y:S01]  /*0800*/  IMAD R13, R13, UR15, R2 ;  /* 0x0000000f0d0d7c24 */ /* 0x000fe2000f8e0202 */
[----:B------:R-:W-:-:S02]  /*0810*/  ISETP.GT.OR P1, PT, R3, UR7, P1 ;  /* 0x0000000703007c0c */ /* 0x000fc40008f24670 */
[----:B----4-:R-:W-:Y:S01]  /*0820*/  LEA R14, P2, R24, UR16, 0x2 ;  /* 0x00000010180e7c11 */ /* 0x010fe2000f8410ff */
[----:B------:R-:W-:Y:S01]  /*0830*/  IMAD.IADD R11, R25, 0x1, R13 ;  /* 0x00000001190b7824 */ /* 0x000fe200078e020d */
[----:B------:R-:W-:Y:S01]  /*0840*/  ISETP.GT.OR P1, PT, R18, R9, P1 ;  /* 0x000000091200720c */ /* 0x000fe20000f24670 */
[----:B------:R-:W-:-:S03]  /*0850*/  FMUL R13, R17, R26 ;  /* 0x0000001a110d7220 */ /* 0x000fc60000400000 */
[----:B------:R-:W-:Y:S01]  /*0860*/  LEA.HI.X R15, R24, UR17, R11, 0x2, P2 ;  /* 0x00000011180f7c11 */ /* 0x000fe200090f140b */
[----:B------:R-:W-:-:S08]  /*0870*/  FADD R11, -R10, 1 ;  /* 0x3f8000000a0b7421 */ /* 0x000fd00000000100 */
[----:B------:R-:W-:Y:S05]  /*0880*/  @P1 BRA `(.L_x_7) ;  /* 0x0000000000441947 */ /* 0x000fea0003800000 */
[----:B-----5:R-:W0:Y:S01]  /*0890*/  MUFU.RCP R25, R6 ;  /* 0x0000000600197308 */ /* 0x020e220000001000 */
[----:B------:R-:W-:Y:S01]  /*08a0*/  FMUL R0, R11, R13 ;  /* 0x0000000d0b007220 */ /* 0x000fe20000400000 */
[----:B------:R-:W-:Y:S03]  /*08b0*/  BSSY.RECONVERGENT B3, `(.L_x_8) ;  /* 0x000000d000037945 */ /* 0x000fe60003800200 */
[----:B------:R-:W-:-:S04]  /*08c0*/  FMUL R0, R0, 0.0099999997764825820923 ;  /* 0x3c23d70a00007820 */ /* 0x000fc80000400000 */
[----:B------:R-:W-:-:S04]  /*08d0*/  FMUL R0, R5, R0 ;  /* 0x0000000005007220 */ /* 0x000fc80000400000 */
[----:B------:R-:W1:Y:S01]  /*08e0*/  FCHK P1, R0, R6 ;  /* 0x0000000600007302 */ /* 0x000e620000020000 */
[----:B0-----:R-:W-:-:S04]  /*08f0*/  FFMA R2, -R6, R25, 1 ;  /* 0x3f80000006027423 */ /* 0x001fc80000000119 */
[----:B------:R-:W-:-:S04]  /*0900*/  FFMA R25, R25, R2, R25 ;  /* 0x0000000219197223 */ /* 0x000fc80000000019 */
[----:B------:R-:W-:-:S04]  /*0910*/  FFMA R2, R0, R25, RZ ;  /* 0x0000001900027223 */ /* 0x000fc800000000ff */
[----:B------:R-:W-:-:S04]  /*0920*/  FFMA R12, -R6, R2, R0 ;  /* 0x00000002060c7223 */ /* 0x000fc80000000100 */
[----:B------:R-:W-:Y:S01]  /*0930*/  FFMA R25, R25, R12, R2 ;  /* 0x0000000c19197223 */ /* 0x000fe20000000002 */
[----:B-1----:R-:W-:Y:S06]  /*0940*/  @!P1 BRA `(.L_x_9) ;  /* 0x00000000000c9947 */ /* 0x002fec0003800000 */
[----:B------:R-:W-:-:S07]  /*0950*/  MOV R2, 0x970 ;  /* 0x0000097000027802 */ /* 0x000fce0000000f00 */
[----:B------:R-:W-:Y:S05]  /*0960*/  CALL.REL.NOINC `($__internal_0_$__cuda_sm3x_div_rn_noftz_f32_slowpath) ;  /* 0x0000000c00c87944 */ /* 0x000fea0003c00000 */
[----:B------:R-:W-:-:S07]  /*0970*/  MOV R25, R0 ;  /* 0x0000000000197202 */ /* 0x000fce0000000f00 */
.L_x_9:
[----:B------:R-:W-:Y:S05]  /*0980*/  BSYNC.RECONVERGENT B3 ;  /* 0x0000000000037941 */ /* 0x000fea0003800200 */
.L_x_8:
[----:B------:R0:W-:Y:S02]  /*0990*/  REDG.E.ADD.F32.FTZ.RN.STRONG.GPU desc[UR12][R14.64+0x10], R25 ;  /* 0x000010190e0079a6 */ /* 0x0001e4000c12f30c */
.L_x_7:
[----:B------:R-:W-:Y:S05]  /*09a0*/  BSYNC.RECONVERGENT B2 ;  /* 0x0000000000027941 */ /* 0x000fea0003800200 */
.L_x_6:
[----:B------:R-:W1:Y:S01]  /*09b0*/  LDCU UR9, c[0x0][0x3c0] ;  /* 0x00007800ff0977ac */ /* 0x000e620008000800 */
[----:B------:R-:W-:Y:S01]  /*09c0*/  IADD3 R12, PT, PT, R18, 0x1, RZ ;  /* 0x00000001120c7810 */ /* 0x000fe20007ffe0ff */
[----:B------:R-:W-:Y:S03]  /*09d0*/  BSSY.RECONVERGENT B2, `(.L_x_10) ;  /* 0x0000017000027945 */ /* 0x000fe60003800200 */
[----:B------:R-:W-:-:S04]  /*09e0*/  ISETP.LT.OR P0, PT, R12, UR6, !P0 ;  /* 0x000000060c007c0c */ /* 0x000fc8000c701670 */
[----:B------:R-:W-:-:S04]  /*09f0*/  ISETP.GT.OR P0, PT, R4, UR8, P0 ;  /* 0x0000000804007c0c */ /* 0x000fc80008704670 */
[----:B------:R-:W-:-:S04]  /*0a00*/  ISETP.GT.OR P0, PT, R3, UR7, P0 ;  /* 0x0000000703007c0c */ /* 0x000fc80008704670 */
[----:B-1----:R-:W-:-:S13]  /*0a10*/  ISETP.GT.OR P0, PT, R18, UR9, P0 ;  /* 0x0000000912007c0c */ /* 0x002fda0008704670 */
[----:B------:R-:W-:Y:S05]  /*0a20*/  @P0 BRA `(.L_x_11) ;  /* 0x0000000000440947 */ /* 0x000fea0003800000 */
[----:B-----5:R-:W1:Y:S01]  /*0a30*/  MUFU.RCP R27, R6 ;  /* 0x00000006001b7308 */ /* 0x020e620000001000 */
[----:B------:R-:W-:Y:S01]  /*0a40*/  FMUL R13, R10, R13 ;  /* 0x0000000d0a0d7220 */ /* 0x000fe20000400000 */
[----:B------:R-:W-:Y:S03]  /*0a50*/  BSSY.RECONVERGENT B3, `(.L_x_12) ;  /* 0x000000d000037945 */ /* 0x000fe60003800200 */
[----:B------:R-:W-:-:S04]  /*0a60*/  FMUL R0, R13, 0.0099999997764825820923 ;  /* 0x3c23d70a0d007820 */ /* 0x000fc80000400000 */
[----:B0-----:R-:W-:-:S04]  /*0a70*/  FMUL R25, R5, R0 ;  /* 0x0000000005197220 */ /* 0x001fc80000400000 */
[----:B------:R-:W0:Y:S01]  /*0a80*/  FCHK P0, R25, R6 ;  /* 0x0000000619007302 */ /* 0x000e220000000000 */
[----:B-1----:R-:W-:-:S04]  /*0a90*/  FFMA R2, -R6, R27, 1 ;  /* 0x3f80000006027423 */ /* 0x002fc8000000011b */
[----:B------:R-:W-:-:S04]  /*0aa0*/  FFMA R0, R27, R2, R27 ;  /* 0x000000021b007223 */ /* 0x000fc8000000001b */
[----:B------:R-:W-:-:S04]  /*0ab0*/  FFMA R13, R0, R25, RZ ;  /* 0x00000019000d7223 */ /* 0x000fc800000000ff */
[----:B------:R-:W-:-:S04]  /*0ac0*/  FFMA R2, -R6, R13, R25 ;  /* 0x0000000d06027223 */ /* 0x000fc80000000119 */
[----:B------:R-:W-:Y:S01]  /*0ad0*/  FFMA R0, R0, R2, R13 ;  /* 0x0000000200007223 */ /* 0x000fe2000000000d */
[----:B0-----:R-:W-:Y:S06]  /*0ae0*/  @!P0 BRA `(.L_x_13) ;  /* 0x00000000000c8947 */ /* 0x001fec0003800000 */
[----:B------:R-:W-:Y:S01]  /*0af0*/  IMAD.MOV.U32 R0, RZ, RZ, R25 ;  /* 0x000000ffff007224 */ /* 0x000fe200078e0019 */
[----:B------:R-:W-:-:S07]  /*0b00*/  MOV R2, 0xb20 ;  /* 0x00000b2000027802 */ /* 0x000fce0000000f00 */
[----:B------:R-:W-:Y:S05]  /*0b10*/  CALL.REL.NOINC `($__internal_0_$__cuda_sm3x_div_rn_noftz_f32_slowpath) ;  /* 0x0000000c005c7944 */ /* 0x000fea0003c00000 */
.L_x_13:
[----:B------:R-:W-:Y:S05]  /*0b20*/  BSYNC.RECONVERGENT B3 ;  /* 0x0000000000037941 */ /* 0x000fea0003800200 */
.L_x_12:
[----:B------:R1:W-:Y:S02]  /*0b30*/  REDG.E.ADD.F32.FTZ.RN.STRONG.GPU desc[UR12][R14.64+0x14], R0 ;  /* 0x000014000e0079a6 */ /* 0x0003e4000c12f30c */
.L_x_11:
[----:B------:R-:W-:Y:S05]  /*0b40*/  BSYNC.RECONVERGENT B2 ;  /* 0x0000000000027941 */ /* 0x000fea0003800200 */
.L_x_10:
[C---:B01----:R-:W-:Y:S01]  /*0b50*/  IADD3 R14, PT, PT, R3.reuse, 0x1, RZ ;  /* 0x00000001030e7810 */ /* 0x043fe20007ffe0ff */
[----:B------:R-:W0:Y:S01]  /*0b60*/  LDCU UR9, c[0x0][0x3b8] ;  /* 0x00007700ff0977ac */ /* 0x000e220008000800 */
[----:B------:R-:W-:Y:S01]  /*0b70*/  IADD3 R13, PT, PT, R3, 0x5, RZ ;  /* 0x00000005030d7810 */ /* 0x000fe20007ffe0ff */
[----:B------:R-:W-:Y:S01]  /*0b80*/  BSSY.RECONVERGENT B2, `(.L_x_14) ;  /* 0x0000027000027945 */ /* 0x000fe20003800200 */
[----:B------:R-:W-:Y:S01]  /*0b90*/  ISETP.GE.AND P0, PT, R14, UR5, PT ;  /* 0x000000050e007c0c */ /* 0x000fe2000bf06270 */
[----:B------:R-:W1:Y:S01]  /*0ba0*/  LDCU UR10, c[0x0][0x3a8] ;  /* 0x00007500ff0a77ac */ /* 0x000e620008000800 */
[----:B------:R-:W-:Y:S01]  /*0bb0*/  IADD3 R23, P1, PT, R13, R22, RZ ;  /* 0x000000160d177210 */ /* 0x000fe20007f3e0ff */
[----:B------:R-:W-:Y:S01]  /*0bc0*/  FMUL R17, R8, R17 ;  /* 0x0000001108117220 */ /* 0x000fe20000400000 */
[----:B------:R-:W-:Y:S01]  /*0bd0*/  SHF.R.S32.HI R15, RZ, 0x1f, R13 ;  /* 0x0000001fff0f7819 */ /* 0x000fe2000001140d */
[----:B------:R-:W2:Y:S01]  /*0be0*/  LDCU.64 UR16, c[0x0][0x398] ;  /* 0x00007300ff1077ac */ /* 0x000ea20008000a00 */
[----:B------:R-:W-:-:S02]  /*0bf0*/  ISETP.GE.AND P0, PT, R4, UR4, P0 ;  /* 0x0000000404007c0c */ /* 0x000fc40008706270 */
[----:B------:R-:W-:Y:S01]  /*0c00*/  MOV R24, R18 ;  /* 0x0000001200187202 */ /* 0x000fe20000000f00 */
[----:B------:R-:W-:Y:S01]  /*0c10*/  IMAD.X R16, R15, 0x1, R16, P1 ;  /* 0x000000010f107824 */ /* 0x000fe200008e0610 */
[----:B------:R-:W-:Y:S02]  /*0c20*/  ISETP.LT.OR P1, PT, R18, UR6, !P0 ;  /* 0x0000000612007c0c */ /* 0x000fe4000c721670 */
[----:B------:R-:W-:Y:S02]  /*0c30*/  MOV R25, R19 ;  /* 0x0000001300197202 */ /* 0x000fe40000000f00 */
[----:B------:R-:W-:-:S04]  /*0c40*/  ISETP.GT.OR P1, PT, R4, UR8, P1 ;  /* 0x0000000804007c0c */ /* 0x000fc80008f24670 */
[----:B0-----:R-:W-:Y:S01]  /*0c50*/  ISETP.GT.OR P1, PT, R3, UR9, P1 ;  /* 0x0000000903007c0c */ /* 0x001fe20008f24670 */
[----:B-1----:R-:W-:Y:S02]  /*0c60*/  IMAD R16, R16, UR10, RZ ;  /* 0x0000000a10107c24 */ /* 0x002fe4000f8e02ff */
[----:B------:R-:W-:Y:S01]  /*0c70*/  IMAD.WIDE.U32 R24, R23, UR10, R24 ;  /* 0x0000000a17187c25 */ /* 0x000fe2000f8e0018 */
[----:B------:R-:W-:-:S03]  /*0c80*/  ISETP.GT.OR P1, PT, R18, R9, P1 ;  /* 0x000000091200720c */ /* 0x000fc60000f24670 */
[----:B------:R-:W-:Y:S01]  /*0c90*/  IMAD R23, R23, UR15, R16 ;  /* 0x0000000f17177c24 */ /* 0x000fe2000f8e0210 */
[----:B--2---:R-:W-:-:S03]  /*0ca0*/  LEA R22, P2, R24, UR16, 0x2 ;  /* 0x0000001018167c11 */ /* 0x004fc6000f8410ff */
[----:B------:R-:W-:-:S05]  /*0cb0*/  IMAD.IADD R23, R25, 0x1, R23 ;  /* 0x0000000119177824 */ /* 0x000fca00078e0217 */
[----:B------:R-:W-:Y:S01]  /*0cc0*/  LEA.HI.X R23, R24, UR17, R23, 0x2, P2 ;  /* 0x0000001118177c11 */ /* 0x000fe200090f1417 */
[----:B------:R-:W-:Y:S06]  /*0cd0*/  @P1 BRA `(.L_x_15) ;  /* 0x0000000000441947 */ /* 0x000fec0003800000 */
        /* <DEDUP_REMOVED lines=12> */
[----:B------:R-:W-:Y:S02]  /*0da0*/  MOV R0, R27 ;  /* 0x0000001b00007202 */ /* 0x000fe40000000f00 */
[----:B------:R-:W-:-:S07]  /*0db0*/  MOV R2, 0xdd0 ;  /* 0x00000dd000027802 */ /* 0x000fce0000000f00 */
[----:B------:R-:W-:Y:S05]  /*0dc0*/  CALL.REL.NOINC `($__internal_0_$__cuda_sm3x_div_rn_noftz_f32_slowpath) ;  /* 0x0000000800b07944 */ /* 0x000fea0003c00000 */
.L_x_17:
[----:B------:R-:W-:Y:S05]  /*0dd0*/  BSYNC.RECONVERGENT B3 ;  /* 0x0000000000037941 */ /* 0x000fea0003800200 */
.L_x_16:
[----:B------:R0:W-:Y:S02]  /*0de0*/  REDG.E.ADD.F32.FTZ.RN.STRONG.GPU desc[UR12][R22.64+0x10], R0 ;  /* 0x00001000160079a6 */ /* 0x0001e4000c12f30c */
.L_x_15:
[----:B------:R-:W-:Y:S05]  /*0df0*/  BSYNC.RECONVERGENT B2 ;  /* 0x0000000000027941 */ /* 0x000fea0003800200 */
.L_x_14:
[----:B------:R-:W1:Y:S01]  /*0e00*/  LDCU UR9, c[0x0][0x3c0] ;  /* 0x00007800ff0977ac */ /* 0x000e620008000800 */
[----:B------:R-:W-:Y:S01]  /*0e10*/  ISETP.LT.OR P0, PT, R12, UR6, !P0 ;  /* 0x000000060c007c0c */ /* 0x000fe2000c701670 */
[----:B------:R-:W-:Y:S01]  /*0e20*/  BSSY.RECONVERGENT B2, `(.L_x_18) ;  /* 0x0000017000027945 */ /* 0x000fe20003800200 */
[----:B------:R-:W2:Y:S02]  /*0e30*/  LDCU UR10, c[0x0][0x3b8] ;  /* 0x00007700ff0a77ac */ /* 0x000ea40008000800 */
[----:B------:R-:W-:-:S04]  /*0e40*/  ISETP.GT.OR P0, PT, R4, UR8, P0 ;  /* 0x0000000804007c0c */ /* 0x000fc80008704670 */
[----:B-1----:R-:W-:-:S04]  /*0e50*/  ISETP.GT.OR P0, PT, R18, UR9, P0 ;  /* 0x0000000912007c0c */ /* 0x002fc80008704670 */
[----:B--2---:R-:W-:-:S13]  /*0e60*/  ISETP.GT.OR P0, PT, R3, UR10, P0 ;  /* 0x0000000a03007c0c */ /* 0x004fda0008704670 */
[----:B------:R-:W-:Y:S05]  /*0e70*/  @P0 BRA `(.L_x_19) ;  /* 0x0000000000440947 */ /* 0x000fea0003800000 */
[----:B-----5:R-:W1:Y:S01]  /*0e80*/  MUFU.RCP R27, R6 ;  /* 0x00000006001b7308 */ /* 0x020e620000001000 */
[----:B------:R-:W-:Y:S01]  /*0e90*/  FMUL R17, R10, R17 ;  /* 0x000000110a117220 */ /* 0x000fe20000400000 */
[----:B------:R-:W-:Y:S03]  /*0ea0*/  BSSY.RECONVERGENT B3, `(.L_x_20) ;  /* 0x000000d000037945 */ /* 0x000fe60003800200 */
[----:B0-----:R-:W-:-:S04]  /*0eb0*/  FMUL R0, R17, 0.0099999997764825820923 ;  /* 0x3c23d70a11007820 */ /* 0x001fc80000400000 */
[----:B------:R-:W-:-:S04]  /*0ec0*/  FMUL R25, R5, R0 ;  /* 0x0000000005197220 */ /* 0x000fc80000400000 */
[----:B------:R-:W0:Y:S01]  /*0ed0*/  FCHK P0, R25, R6 ;  /* 0x0000000619007302 */ /* 0x000e220000000000 */
[----:B-1----:R-:W-:-:S04]  /*0ee0*/  FFMA R2, -R6, R27, 1 ;  /* 0x3f80000006027423 */ /* 0x002fc8000000011b */
[----:B------:R-:W-:-:S04]  /*0ef0*/  FFMA R0, R27, R2, R27 ;  /* 0x000000021b007223 */ /* 0x000fc8000000001b */
[----:B------:R-:W-:-:S04]  /*0f00*/  FFMA R17, R0, R25, RZ ;  /* 0x0000001900117223 */ /* 0x000fc800000000ff */
[----:B------:R-:W-:-:S04]  /*0f10*/  FFMA R2, -R6, R17, R25 ;  /* 0x0000001106027223 */ /* 0x000fc80000000119 */
[----:B------:R-:W-:Y:S01]  /*0f20*/  FFMA R0, R0, R2, R17 ;  /* 0x0000000200007223 */ /* 0x000fe20000000011 */
[----:B0-----:R-:W-:Y:S06]  /*0f30*/  @!P0 BRA `(.L_x_21) ;  /* 0x00000000000c8947 */ /* 0x001fec0003800000 */
[----:B------:R-:W-:Y:S02]  /*0f40*/  MOV R0, R25 ;  /* 0x0000001900007202 */ /* 0x000fe40000000f00 */
[----:B------:R-:W-:-:S07]  /*0f50*/  MOV R2, 0xf70 ;  /* 0x00000f7000027802 */ /* 0x000fce0000000f00 */
[----:B------:R-:W-:Y:S05]  /*0f60*/  CALL.REL.NOINC `($__internal_0_$__cuda_sm3x_div_rn_noftz_f32_slowpath) ;  /* 0x0000000800487944 */ /* 0x000fea0003c00000 */
.L_x_21:
[----:B------:R-:W-:Y:S05]  /*0f70*/  BSYNC.RECONVERGENT B3 ;  /* 0x0000000000037941 */ /* 0x000fea0003800200 */
.L_x_20:
[----:B------:R1:W-:Y:S02]  /*0f80*/  REDG.E.ADD.F32.FTZ.RN.STRONG.GPU desc[UR12][R22.64+0x14], R0 ;  /* 0x00001400160079a6 */ /* 0x0003e4000c12f30c */
.L_x_19:
[----:B------:R-:W-:Y:S05]  /*0f90*/  BSYNC.RECONVERGENT B2 ;  /* 0x0000000000027941 */ /* 0x000fea0003800200 */
.L_x_18:
[----:B------:R-:W2:Y:S01]  /*0fa0*/  LDC.64 R16, c[0x0][0x3a0] ;  /* 0x0000e800ff107b82 */ /* 0x000ea20000000a00 */
[----:B------:R-:W2:Y:S01]  /*0fb0*/  LDCU UR8, c[0x0][0x3c4] ;  /* 0x00007880ff0877ac */ /* 0x000ea20008000800 */
[----:B01----:R-:W-:Y:S01]  /*0fc0*/  VIADD R22, R4, 0x5 ;  /* 0x0000000504167836 */ /* 0x003fe20000000000 */
[----:B------:R-:W-:Y:S01]  /*0fd0*/  ISETP.GE.AND P0, PT, R3, UR5, PT ;  /* 0x0000000503007c0c */ /* 0x000fe2000bf06270 */
[----:B------:R-:W-:Y:S01]  /*0fe0*/  BSSY.RECONVERGENT B2, `(.L_x_22) ;  /* 0x000002d000027945 */ /* 0x000fe20003800200 */
[----:B------:R-:W0:Y:S01]  /*0ff0*/  LDCU UR9, c[0x0][0x3a8] ;  /* 0x00007500ff0977ac */ /* 0x000e220008000800 */
[----:B------:R-:W-:Y:S01]  /*1000*/  MOV R24, R18 ;  /* 0x0000001200187202 */ /* 0x000fe20000000f00 */
[----:B------:R-:W-:Y:S01]  /*1010*/  FMUL R26, R7, R26 ;  /* 0x0000001a071a7220 */ /* 0x000fe20000400000 */
[--C-:B------:R-:W-:Y:S01]  /*1020*/  SHF.R.S32.HI R23, RZ, 0x1f, R22.reuse ;  /* 0x0000001fff177819 */ /* 0x100fe20000011416 */
[----:B------:R-:W1:Y:S01]  /*1030*/  LDCU.64 UR10, c[0x0][0x398] ;  /* 0x00007300ff0a77ac */ /* 0x000e620008000a00 */
[----:B------:R-:W-:Y:S01]  /*1040*/  MOV R25, R19 ;  /* 0x0000001300197202 */ /* 0x000fe20000000f00 */
[----:B--2---:R-:W-:Y:S01]  /*1050*/  IMAD.WIDE R22, R16, UR8, R22 ;  /* 0x0000000810167c25 */ /* 0x004fe2000f8e0216 */
[----:B------:R-:W2:Y:S03]  /*1060*/  LDCU UR8, c[0x0][0x3b0] ;  /* 0x00007600ff0877ac */ /* 0x000ea60008000800 */
[----:B------:R-:W-:-:S02]  /*1070*/  IMAD R23, R23, R17, RZ ;  /* 0x0000001117177224 */ /* 0x000fc400078e02ff */
[----:B------:R-:W-:-:S04]  /*1080*/  IMAD.WIDE.U32 R16, R22, R17, RZ ;  /* 0x0000001116107225 */ /* 0x000fc800078e00ff */
[----:B------:R-:W-:Y:S01]  /*1090*/  IMAD R23, R22, UR14, R23 ;  /* 0x0000000e16177c24 */ /* 0x000fe2000f8e0217 */
[----:B------:R-:W-:Y:S02]  /*10a0*/  IADD3 R22, PT, PT, R4, 0x1, RZ ;  /* 0x0000000104167810 */ /* 0x000fe40007ffe0ff */
[----:B------:R-:W-:Y:S02]  /*10b0*/  IADD3 R27, P1, PT, R20, R16, RZ ;  /* 0x00000010141b7210 */ /* 0x000fe40007f3e0ff */
[----:B------:R-:W-:Y:S02]  /*10c0*/  IADD3 R23, PT, PT, R17, R23, RZ ;  /* 0x0000001711177210 */ /* 0x000fe40007ffe0ff */
[----:B------:R-:W-:Y:S01]  /*10d0*/  ISETP.GE.AND P0, PT, R22, UR4, P0 ;  /* 0x0000000416007c0c */ /* 0x000fe20008706270 */
[----:B0-----:R-:W-:-:S04]  /*10e0*/  IMAD.WIDE.U32 R24, R27, UR9, R24 ;  /* 0x000000091b187c25 */ /* 0x001fc8000f8e0018 */
[----:B------:R-:W-:Y:S01]  /*10f0*/  IMAD.X R20, R21, 0x1, R23, P1 ;  /* 0x0000000115147824 */ /* 0x000fe200008e0617 */
[----:B------:R-:W-:-:S03]  /*1100*/  ISETP.LT.OR P1, PT, R18, UR6, !P0 ;  /* 0x0000000612007c0c */ /* 0x000fc6000c721670 */
[----:B------:R-:W-:Y:S01]  /*1110*/  IMAD R20, R20, UR9, RZ ;  /* 0x0000000914147c24 */ /* 0x000fe2000f8e02ff */
[----:B--2---:R-:W-:-:S03]  /*1120*/  ISETP.GT.OR P1, PT, R4, UR8, P1 ;  /* 0x0000000804007c0c */ /* 0x004fc60008f24670 */
[----:B------:R-:W-:Y:S01]  /*1130*/  IMAD R21, R27, UR15, R20 ;  /* 0x0000000f1b157c24 */ /* 0x000fe2000f8e0214 */
[----:B------:R-:W-:Y:S02]  /*1140*/  ISETP.GT.OR P1, PT, R3, UR7, P1 ;  /* 0x0000000703007c0c */ /* 0x000fe40008f24670 */
[----:B-1----:R-:W-:Y:S01]  /*1150*/  LEA R20, P2, R24, UR10, 0x2 ;  /* 0x0000000a18147c11 */ /* 0x002fe2000f8410ff */
[----:B------:R-:W-:Y:S01]  /*1160*/  IMAD.IADD R21, R25, 0x1, R21 ;  /* 0x0000000119157824 */ /* 0x000fe200078e0215 */
[----:B------:R-:W-:-:S04]  /*1170*/  ISETP.GT.OR P1, PT, R18, R9, P1 ;  /* 0x000000091200720c */ /* 0x000fc80000f24670 */
[----:B------:R-:W-:-:S09]  /*1180*/  LEA.HI.X R21, R24, UR11, R21, 0x2, P2 ;  /* 0x0000000b18157c11 */ /* 0x000fd200090f1415 */
        /* <DEDUP_REMOVED lines=16> */
.L_x_25:
[----:B------:R-:W-:Y:S05]  /*1290*/  BSYNC.RECONVERGENT B3 ;  /* 0x0000000000037941 */ /* 0x000fea0003800200 */
.L_x_24:
[----:B------:R0:W-:Y:S02]  /*12a0*/  REDG.E.ADD.F32.FTZ.RN.STRONG.GPU desc[UR12][R20.64+0x10], R0 ;  /* 0x00001000140079a6 */ /* 0x0001e4000c12f30c */
.L_x_23:
[----:B------:R-:W-:Y:S05]  /*12b0*/  BSYNC.RECONVERGENT B2 ;  /* 0x0000000000027941 */ /* 0x000fea0003800200 */
.L_x_22:
[----:B------:R-:W1:Y:S01]  /*12c0*/  LDCU UR8, c[0x0][0x3b0] ;  /* 0x00007600ff0877ac */ /* 0x000e620008000800 */
[----:B------:R-:W-:Y:S01]  /*12d0*/  ISETP.LT.OR P0, PT, R12, UR6, !P0 ;  /* 0x000000060c007c0c */ /* 0x000fe2000c701670 */
[----:B------:R-:W-:Y:S01]  /*12e0*/  BSSY.RECONVERGENT B2, `(.L_x_26) ;  /* 0x0000017000027945 */ /* 0x000fe20003800200 */
[----:B------:R-:W2:Y:S02]  /*12f0*/  LDCU UR9, c[0x0][0x3c0] ;  /* 0x00007800ff0977ac */ /* 0x000ea40008000800 */
[----:B-1----:R-:W-:-:S04]  /*1300*/  ISETP.GT.OR P0, PT, R4, UR8, P0 ;  /* 0x0000000804007c0c */ /* 0x002fc80008704670 */
[----:B------:R-:W-:-:S04]  /*1310*/  ISETP.GT.OR P0, PT, R3, UR7, P0 ;  /* 0x0000000703007c0c */ /* 0x000fc80008704670 */
[----:B--2---:R-:W-:-:S13]  /*1320*/  ISETP.GT.OR P0, PT, R18, UR9, P0 ;  /* 0x0000000912007c0c */ /* 0x004fda0008704670 */
        /* <DEDUP_REMOVED lines=16> */
.L_x_29:
[----:B------:R-:W-:Y:S05]  /*1430*/  BSYNC.RECONVERGENT B3 ;  /* 0x0000000000037941 */ /* 0x000fea0003800200 */
.L_x_28:
[----:B------:R1:W-:Y:S02]  /*1440*/  REDG.E.ADD.F32.FTZ.RN.STRONG.GPU desc[UR12][R20.64+0x14], R0 ;  /* 0x00001400140079a6 */ /* 0x0003e4000c12f30c */
.L_x_27:
[----:B------:R-:W-:Y:S05]  /*1450*/  BSYNC.RECONVERGENT B2 ;  /* 0x0000000000027941 */ /* 0x000fea0003800200 */
.L_x_26:
[----:B------:R-:W2:Y:S01]  /*1460*/  LDCU UR7, c[0x0][0x3b0] ;  /* 0x00007600ff0777ac */ /* 0x000ea20008000800 */
[----:B------:R-:W-:Y:S01]  /*1470*/  ISETP.GE.AND P0, PT, R14, UR5, PT ;  /* 0x000000050e007c0c */ /* 0x000fe2000bf06270 */
[----:B------:R-:W-:Y:S01]  /*1480*/  BSSY.RECONVERGENT B2, `(.L_x_30) ;  /* 0x0000026000027945 */ /* 0x000fe20003800200 */
[----:B------:R-:W-:Y:S01]  /*1490*/  IADD3 R13, P1, PT, R13, R16, RZ ;  /* 0x000000100d0d7210 */ /* 0x000fe20007f3e0ff */
[----:B------:R-:W3:Y:S01]  /*14a0*/  LDCU UR8, c[0x0][0x3b8] ;  /* 0x00007700ff0877ac */ /* 0x000ee20008000800 */
[----:B------:R-:W-:Y:S01]  /*14b0*/  ISETP.GE.AND P0, PT, R22, UR4, P0 ;  /* 0x0000000416007c0c */ /* 0x000fe20008706270 */
[----:B------:R-:W-:Y:S01]  /*14c0*/  FMUL R7, R7, R8 ;  /* 0x0000000807077220 */ /* 0x000fe20000400000 */
[----:B------:R-:W-:Y:S01]  /*14d0*/  MOV R16, R18 ;  /* 0x0000001200107202 */ /* 0x000fe20000000f00 */
[----:B------:R-:W0:Y:S01]  /*14e0*/  LDCU UR9, c[0x0][0x3a8] ;  /* 0x00007500ff0977ac */ /* 0x000e220008000800 */
[----:B------:R-:W-:Y:S01]  /*14f0*/  IMAD.X R15, R15, 0x1, R23, P1 ;  /* 0x000000010f0f7824 */ /* 0x000fe200008e0617 */
[----:B------:R-:W-:Y:S01]  /*1500*/  ISETP.LT.OR P1, PT, R18, UR6, !P0 ;  /* 0x0000000612007c0c */ /* 0x000fe2000c721670 */
[----:B------:R-:W4:Y:S01]  /*1510*/  LDCU.64 UR10, c[0x0][0x398] ;  /* 0x00007300ff0a77ac */ /* 0x000f220008000a00 */
[----:B------:R-:W-:-:S02]  /*1520*/  MOV R17, R19 ;  /* 0x0000001300117202 */ /* 0x000fc40000000f00 */
[----:B--2---:R-:W-:-:S04]  /*1530*/  ISETP.GT.OR P1, PT, R4, UR7, P1 ;  /* 0x0000000704007c0c */ /* 0x004fc80008f24670 */
[----:B---3--:R-:W-:Y:S01]  /*1540*/  ISETP.GT.OR P1, PT, R3, UR8, P1 ;  /* 0x0000000803007c0c */ /* 0x008fe20008f24670 */
[----:B01----:R-:W-:-:S03]  /*1550*/  IMAD R0, R15, UR9, RZ ;  /* 0x000000090f007c24 */ /* 0x003fc6000f8e02ff */
[----:B------:R-:W-:Y:S01]  /*1560*/  ISETP.GT.OR P1, PT, R18, R9, P1 ;  /* 0x000000091200720c */ /* 0x000fe20000f24670 */
[----:B------:R-:W-:-:S04]  /*1570*/  IMAD.WIDE.U32 R16, R13, UR9, R16 ;  /* 0x000000090d107c25 */ /* 0x000fc8000f8e0010 */
[----:B------:R-:W-:Y:S01]  /*1580*/  IMAD R13, R13, UR15, R0 ;  /* 0x0000000f0d0d7c24 */ /* 0x000fe2000f8e0200 */
[----:B----4-:R-:W-:-:S03]  /*1590*/  LEA R14, P2, R16, UR10, 0x2 ;  /* 0x0000000a100e7c11 */ /* 0x010fc6000f8410ff */
        /* <DEDUP_REMOVED lines=18> */
.L_x_33:
[----:B------:R-:W-:Y:S05]  /*16c0*/  BSYNC.RECONVERGENT B3 ;  /* 0x0000000000037941 */ /* 0x000fea0003800200 */
.L_x_32:
[----:B------:R0:W-:Y:S02]  /*16d0*/  REDG.E.ADD.F32.FTZ.RN.STRONG.GPU desc[UR12][R14.64+0x10], R0 ;  /* 0x000010000e0079a6 */ /* 0x0001e4000c12f30c */
.L_x_31:
[----:B------:R-:W-:Y:S05]  /*16e0*/  BSYNC.RECONVERGENT B2 ;  /* 0x0000000000027941 */ /* 0x000fea0003800200 */
.L_x_30:
[----:B------:R-:W1:Y:S01]  /*16f0*/  LDCU UR4, c[0x0][0x3c0] ;  /* 0x00007800ff0477ac */ /* 0x000e620008000800 */
[----:B------:R-:W-:Y:S01]  /*1700*/  ISETP.LT.OR P0, PT, R12, UR6, !P0 ;  /* 0x000000060c007c0c */ /* 0x000fe2000c701670 */
[----:B------:R-:W2:Y:S01]  /*1710*/  LDCU UR5, c[0x0][0x3b0] ;  /* 0x00007600ff0577ac */ /* 0x000ea20008000800 */
[----:B------:R-:W3:Y:S02]  /*1720*/  LDCU UR7, c[0x0][0x3b8] ;  /* 0x00007700ff0777ac */ /* 0x000ee40008000800 */
[----:B-1----:R-:W-:-:S04]  /*1730*/  ISETP.GT.OR P0, PT, R18, UR4, P0 ;  /* 0x0000000412007c0c */ /* 0x002fc80008704670 */
[----:B--2---:R-:W-:-:S04]  /*1740*/  ISETP.GT.OR P0, PT, R4, UR5, P0 ;  /* 0x0000000504007c0c */ /* 0x004fc80008704670 */
[----:B---3--:R-:W-:-:S13]  /*1750*/  ISETP.GT.OR P0, PT, R3, UR7, P0 ;  /* 0x0000000703007c0c */ /* 0x008fda0008704670 */
[----:B------:R-:W-:Y:S05]  /*1760*/  @P0 EXIT ;  /* 0x000000000000094d */ /* 0x000fea0003800000 */
        /* <DEDUP_REMOVED lines=15> */
.L_x_35:
[----:B------:R-:W-:Y:S05]  /*1860*/  BSYNC.RECONVERGENT B2 ;  /* 0x0000000000027941 */ /* 0x000fea0003800200 */
.L_x_34:
[----:B------:R-:W-:Y:S01]  /*1870*/  REDG.E.ADD.F32.FTZ.RN.STRONG.GPU desc[UR12][R14.64+0x14], R0 ;  /* 0x000014000e0079a6 */ /* 0x000fe2000c12f30c */
[----:B------:R-:W-:Y:S05]  /*1880*/  EXIT ;  /* 0x000000000000794d */ /* 0x000fea0003800000 */
        .weak           $__internal_0_$__cuda_sm3x_div_rn_noftz_f32_slowpath
        .type           $__internal_0_$__cuda_sm3x_div_rn_noftz_f32_slowpath,@function
        .size           $__internal_0_$__cuda_sm3x_div_rn_noftz_f32_slowpath,(.L_x_62 - $__internal_0_$__cuda_sm3x_div_rn_noftz_f32_slowpath)
$__internal_0_$__cuda_sm3x_div_rn_noftz_f32_slowpath:
[----:B------:R-:W-:Y:S01]  /*1890*/  SHF.R.U32.HI R24, RZ, 0x17, R6 ;  /* 0x00000017ff187819 */ /* 0x000fe20000011606 */
[----:B------:R-:W-:Y:S01]  /*18a0*/  BSSY.RECONVERGENT B0, `(.L_x_36) ;  /* 0x0000063000007945 */ /* 0x000fe20003800200 */
[----:B------:R-:W-:Y:S02]  /*18b0*/  SHF.R.U32.HI R27, RZ, 0x17, R0 ;  /* 0x00000017ff1b7819 */ /* 0x000fe40000011600 */
[----:B------:R-:W-:Y:S02]  /*18c0*/  LOP3.LUT R24, R24, 0xff, RZ, 0xc0, !PT ;  /* 0x000000ff18187812 */ /* 0x000fe400078ec0ff */
[----:B------:R-:W-:Y:S02]  /*18d0*/  LOP3.LUT R27, R27, 0xff, RZ, 0xc0, !PT ;  /* 0x000000ff1b1b7812 */ /* 0x000fe400078ec0ff */
[----:B------:R-:W-:Y:S01]  /*18e0*/  MOV R30, R6 ;  /* 0x00000006001e7202 */ /* 0x000fe20000000f00 */
[----:B------:R-:W-:Y:S01]  /*18f0*/  VIADD R28, R24, 0xffffffff ;  /* 0xffffffff181c7836 */ /* 0x000fe20000000000 */
[----:B------:R-:W-:-:S04]  /*1900*/  IADD3 R29, PT, PT, R27, -0x1, RZ ;  /* 0xffffffff1b1d7810 */ /* 0x000fc80007ffe0ff */
[----:B------:R-:W-:-:S04]  /*1910*/  ISETP.GT.U32.AND P1, PT, R28, 0xfd, PT ;  /* 0x000000fd1c00780c */ /* 0x000fc80003f24070 */
[----:B------:R-:W-:-:S13]  /*1920*/  ISETP.GT.U32.OR P1, PT, R29, 0xfd, P1 ;  /* 0x000000fd1d00780c */ /* 0x000fda0000f24470 */
[----:B------:R-:W-:Y:S01]  /*1930*/  @!P1 IMAD.MOV.U32 R25, RZ, RZ, RZ ;  /* 0x000000ffff199224 */ /* 0x000fe200078e00ff */
[----:B------:R-:W-:Y:S06]  /*1940*/  @!P1 BRA `(.L_x_37) ;  /* 0x00000000005c9947 */ /* 0x000fec0003800000 */
[----:B------:R-:W-:Y:S02]  /*1950*/  FSETP.GTU.FTZ.AND P1, PT, |R0|, +INF , PT ;  /* 0x7f8000000000780b */ /* 0x000fe40003f3c200 */
[----:B------:R-:W-:-:S04]  /*1960*/  FSETP.GTU.FTZ.AND P2, PT, |R6|, +INF , PT ;  /* 0x7f8000000600780b */ /* 0x000fc80003f5c200 */
[----:B------:R-:W-:-:S13]  /*1970*/  PLOP3.LUT P1, PT, P1, P2, PT, 0xf8, 0x8f ;  /* 0x00000000008f781c */ /* 0x000fda0000f25f70 */
[----:B------:R-:W-:Y:S05]  /*1980*/  @P1 BRA `(.L_x_38) ;  /* 0x00000004004c1947 */ /* 0x000fea0003800000 */
[----:B------:R-:W-:-:S13]  /*1990*/  LOP3.LUT P1, RZ, R30, 0x7fffffff, R0, 0xc8, !PT ;  /* 0x7fffffff1eff7812 */ /* 0x000fda000782c800 */
[----:B------:R-:W-:Y:S05]  /*19a0*/  @!P1 BRA `(.L_x_39) ;  /* 0x00000004003c9947 */ /* 0x000fea0003800000 */
[----:B------:R-:W-:Y:S02]  /*19b0*/  FSETP.NEU.FTZ.AND P3, PT, |R0|, +INF , PT ;  /* 0x7f8000000000780b */ /* 0x000fe40003f7d200 */
[----:B------:R-:W-:Y:S02]  /*19c0*/  FSETP.NEU.FTZ.AND P2, PT, |R6|, +INF , PT ;  /* 0x7f8000000600780b */ /* 0x000fe40003f5d200 */
[----:B------:R-:W-:-:S11]  /*19d0*/  FSETP.NEU.FTZ.AND P1, PT, |R0|, +INF , PT ;  /* 0x7f8000000000780b */ /* 0x000fd60003f3d200 */
[----:B------:R-:W-:Y:S05]  /*19e0*/  @!P2 BRA !P3, `(.L_x_39) ;  /* 0x00000004002ca947 */ /* 0x000fea0005800000 */
[----:B------:R-:W-:-:S04]  /*19f0*/  LOP3.LUT P3, RZ, R0, 0x7fffffff, RZ, 0xc0, !PT ;  /* 0x7fffffff00ff7812 */ /* 0x000fc8000786c0ff */
[----:B------:R-:W-:-:S13]  /*1a00*/  PLOP3.LUT P2, PT, P2, P3, PT, 0x2f, 0xf2 ;  /* 0x0000000000f2781c */ /* 0x000fda0001746577 */
[----:B------:R-:W-:Y:S05]  /*1a10*/  @P2 BRA `(.L_x_40) ;  /* 0x0000000400182947 */ /* 0x000fea0003800000 */
[----:B------:R-:W-:-:S04]  /*1a20*/  LOP3.LUT P2, RZ, R30, 0x7fffffff, RZ, 0xc0, !PT ;  /* 0x7fffffff1eff7812 */ /* 0x000fc8000784c0ff */
[----:B------:R-:W-:-:S13]  /*1a30*/  PLOP3.LUT P1, PT, P1, P2, PT, 0x2f, 0xf2 ;  /* 0x0000000000f2781c */ /* 0x000fda0000f24577 */
[----:B------:R-:W-:Y:S05]  /*1a40*/  @P1 BRA `(.L_x_41) ;  /* 0x0000000400001947 */ /* 0x000fea0003800000 */
[----:B------:R-:W-:Y:S02]  /*1a50*/  ISETP.GE.AND P1, PT, R29, RZ, PT ;  /* 0x000000ff1d00720c */ /* 0x000fe40003f26270 */
[----:B------:R-:W-:-:S11]  /*1a60*/  ISETP.GE.AND P2, PT, R28, RZ, PT ;  /* 0x000000ff1c00720c */ /* 0x000fd60003f46270 */
[----:B------:R-:W-:Y:S01]  /*1a70*/  @P1 MOV R25, RZ ;  /* 0x000000ff00191202 */ /* 0x000fe20000000f00 */
[----:B------:R-:W-:Y:S01]  /*1a80*/  @!P1 FFMA R0, R0, 1.84467440737095516160e+19, RZ ;  /* 0x5f80000000009823 */ /* 0x000fe200000000ff */
[----:B------:R-:W-:Y:S01]  /*1a90*/  @!P1 MOV R25, 0xffffffc0 ;  /* 0xffffffc000199802 */ /* 0x000fe20000000f00 */
[----:B------:R-:W-:-:S04]  /*1aa0*/  @!P2 FFMA R30, R6, 1.84467440737095516160e+19, RZ ;  /* 0x5f800000061ea823 */ /* 0x000fc800000000ff */
[----:B------:R-:W-:-:S07]  /*1ab0*/  @!P2 VIADD R25, R25, 0x40 ;  /* 0x000000401919a836 */ /* 0x000fce0000000000 */
.L_x_37:
[----:B------:R-:W-:Y:S01]  /*1ac0*/  LEA R29, R24, 0xc0800000, 0x17 ;  /* 0xc0800000181d7811 */ /* 0x000fe200078eb8ff */
[----:B------:R-:W-:Y:S01]  /*1ad0*/  BSSY.RECONVERGENT B1, `(.L_x_42) ;  /* 0x0000036000017945 */ /* 0x000fe20003800200 */
[----:B------:R-:W-:Y:S02]  /*1ae0*/  IADD3 R27, PT, PT, R27, -0x7f, RZ ;  /* 0xffffff811b1b7810 */ /* 0x000fe40007ffe0ff */
[----:B------:R-:W-:-:S03]  /*1af0*/  IADD3 R32, PT, PT, -R29, R30, RZ ;  /* 0x0000001e1d207210 */ /* 0x000fc60007ffe1ff */
[----:B------:R-:W-:Y:S01]  /*1b00*/  IMAD R0, R27, -0x800000, R0 ;  /* 0xff8000001b007824 */ /* 0x000fe200078e0200 */
[----:B------:R-:W0:Y:S01]  /*1b10*/  MUFU.RCP R28, R32 ;  /* 0x00000020001c7308 */ /* 0x000e220000001000 */
[----:B------:R-:W-:-:S04]  /*1b20*/  FADD.FTZ R29, -R32, -RZ ;  /* 0x800000ff201d7221 */ /* 0x000fc80000010100 */
[----:B0-----:R-:W-:-:S04]  /*1b30*/  FFMA R31, R28, R29, 1 ;  /* 0x3f8000001c1f7423 */ /* 0x001fc8000000001d */
[----:B------:R-:W-:-:S04]  /*1b40*/  FFMA R31, R28, R31, R28 ;  /* 0x0000001f1c1f7223 */ /* 0x000fc8000000001c */
[----:B------:R-:W-:-:S04]  /*1b50*/  FFMA R28, R0, R31, RZ ;  /* 0x0000001f001c7223 */ /* 0x000fc800000000ff */
[----:B------:R-:W-:-:S04]  /*1b60*/  FFMA R30, R29, R28, R0 ;  /* 0x0000001c1d1e7223 */ /* 0x000fc80000000000 */
[----:B------:R-:W-:Y:S01]  /*1b70*/  FFMA R30, R31, R30, R28 ;  /* 0x0000001e1f1e7223 */ /* 0x000fe2000000001c */
[----:B------:R-:W-:-:S03]  /*1b80*/  IADD3 R28, PT, PT, R27, 0x7f, -R24 ;  /* 0x0000007f1b1c7810 */ /* 0x000fc60007ffe818 */
[----:B------:R-:W-:Y:S02]  /*1b90*/  FFMA R29, R29, R30, R0 ;  /* 0x0000001e1d1d7223 */ /* 0x000fe40000000000 */
[----:B------:R-:W-:Y:S02]  /*1ba0*/  IMAD.IADD R25, R28, 0x1, R25 ;  /* 0x000000011c197824 */ /* 0x000fe400078e0219 */
[----:B------:R-:W-:-:S05]  /*1bb0*/  FFMA R0, R31, R29, R30 ;  /* 0x0000001d1f007223 */ /* 0x000fca000000001e */
[----:B------:R-:W-:-:S04]  /*1bc0*/  SHF.R.U32.HI R24, RZ, 0x17, R0 ;  /* 0x00000017ff187819 */ /* 0x000fc80000011600 */
[----:B------:R-:W-:-:S04]  /*1bd0*/  LOP3.LUT R24, R24, 0xff, RZ, 0xc0, !PT ;  /* 0x000000ff18187812 */ /* 0x000fc800078ec0ff */
[----:B------:R-:W-:-:S04]  /*1be0*/  IADD3 R24, PT, PT, R24, R25, RZ ;  /* 0x0000001918187210 */ /* 0x000fc80007ffe0ff */
[----:B------:R-:W-:-:S04]  /*1bf0*/  IADD3 R27, PT, PT, R24, -0x1, RZ ;  /* 0xffffffff181b7810 */ /* 0x000fc80007ffe0ff */
[----:B------:R-:W-:-:S13]  /*1c00*/  ISETP.GE.U32.AND P1, PT, R27, 0xfe, PT ;  /* 0x000000fe1b00780c */ /* 0x000fda0003f26070 */
[----:B------:R-:W-:Y:S05]  /*1c10*/  @!P1 BRA `(.L_x_43) ;  /* 0x0000000000809947 */ /* 0x000fea0003800000 */
[----:B------:R-:W-:-:S13]  /*1c20*/  ISETP.GT.AND P1, PT, R24, 0xfe, PT ;  /* 0x000000fe1800780c */ /* 0x000fda0003f24270 */
[----:B------:R-:W-:Y:S05]  /*1c30*/  @P1 BRA `(.L_x_44) ;  /* 0x00000000006c1947 */ /* 0x000fea0003800000 */
[----:B------:R-:W-:-:S13]  /*1c40*/  ISETP.GE.AND P1, PT, R24, 0x1, PT ;  /* 0x000000011800780c */ /* 0x000fda0003f26270 */
[----:B------:R-:W-:Y:S05]  /*1c50*/  @P1 BRA `(.L_x_45) ;  /* 0x0000000000741947 */ /* 0x000fea0003800000 */
[----:B------:R-:W-:Y:S02]  /*1c60*/  ISETP.GE.AND P1, PT, R24, -0x18, PT ;  /* 0xffffffe81800780c */ /* 0x000fe40003f26270 */
[----:B------:R-:W-:-:S11]  /*1c70*/  LOP3.LUT R0, R0, 0x80000000, RZ, 0xc0, !PT ;  /* 0x8000000000007812 */ /* 0x000fd600078ec0ff */
[----:B------:R-:W-:Y:S05]  /*1c80*/  @!P1 BRA `(.L_x_45) ;  /* 0x0000000000689947 */ /* 0x000fea0003800000 */
[CCC-:B------:R-:W-:Y:S01]  /*1c90*/  FFMA.RZ R25, R31.reuse, R29.reuse, R30.reuse ;  /* 0x0000001d1f197223 */ /* 0x1c0fe2000000c01e */
[C---:B------:R-:W-:Y:S02]  /*1ca0*/  VIADD R28, R24.reuse, 0x20 ;  /* 0x00000020181c7836 */ /* 0x040fe40000000000 */
[CCC-:B------:R-:W-:Y:S01]  /*1cb0*/  FFMA.RP R27, R31.reuse, R29.reuse, R30.reuse ;  /* 0x0000001d1f1b7223 */ /* 0x1c0fe2000000801e */
[----:B------:R-:W-:Y:S01]  /*1cc0*/  FFMA.RM R30, R31, R29, R30 ;  /* 0x0000001d1f1e7223 */ /* 0x000fe2000000401e */
[C---:B------:R-:W-:Y:S02]  /*1cd0*/  ISETP.NE.AND P3, PT, R24.reuse, RZ, PT ;  /* 0x000000ff1800720c */ /* 0x040fe40003f65270 */
[----:B------:R-:W-:Y:S02]  /*1ce0*/  LOP3.LUT R25, R25, 0x7fffff, RZ, 0xc0, !PT ;  /* 0x007fffff19197812 */ /* 0x000fe400078ec0ff */
[----:B------:R-:W-:Y:S02]  /*1cf0*/  ISETP.NE.AND P2, PT, R24, RZ, PT ;  /* 0x000000ff1800720c */ /* 0x000fe40003f45270 */
[----:B------:R-:W-:-:S02]  /*1d00*/  LOP3.LUT R25, R25, 0x800000, RZ, 0xfc, !PT ;  /* 0x0080000019197812 */ /* 0x000fc400078efcff */
[----:B------:R-:W-:Y:S02]  /*1d10*/  IADD3 R24, PT, PT, -R24, RZ, RZ ;  /* 0x000000ff18187210 */ /* 0x000fe40007ffe1ff */
[----:B------:R-:W-:Y:S02]  /*1d20*/  SHF.L.U32 R28, R25, R28, RZ ;  /* 0x0000001c191c7219 */ /* 0x000fe400000006ff */
[----:B------:R-:W-:Y:S02]  /*1d30*/  FSETP.NEU.FTZ.AND P1, PT, R27, R30, PT ;  /* 0x0000001e1b00720b */ /* 0x000fe40003f3d000 */
[----:B------:R-:W-:Y:S02]  /*1d40*/  SEL R24, R24, RZ, P3 ;  /* 0x000000ff18187207 */ /* 0x000fe40001800000 */
[----:B------:R-:W-:Y:S02]  /*1d50*/  ISETP.NE.AND P2, PT, R28, RZ, P2 ;  /* 0x000000ff1c00720c */ /* 0x000fe40001745270 */
[----:B------:R-:W-:-:S02]  /*1d60*/  SHF.R.U32.HI R27, RZ, R24, R25 ;  /* 0x00000018ff1b7219 */ /* 0x000fc40000011619 */
[----:B------:R-:W-:Y:S02]  /*1d70*/  PLOP3.LUT P1, PT, P1, P2, PT, 0xf8, 0x8f ;  /* 0x00000000008f781c */ /* 0x000fe40000f25f70 */
[----:B------:R-:W-:Y:S02]  /*1d80*/  SHF.R.U32.HI R25, RZ, 0x1, R27 ;  /* 0x00000001ff197819 */ /* 0x000fe4000001161b */
[----:B------:R-:W-:-:S04]  /*1d90*/  SEL R24, RZ, 0x1, !P1 ;  /* 0x00000001ff187807 */ /* 0x000fc80004800000 */
[----:B------:R-:W-:-:S04]  /*1da0*/  LOP3.LUT R24, R24, 0x1, R25, 0xf8, !PT ;  /* 0x0000000118187812 */ /* 0x000fc800078ef819 */
[----:B------:R-:W-:-:S04]  /*1db0*/  LOP3.LUT R24, R24, R27, RZ, 0xc0, !PT ;  /* 0x0000001b18187212 */ /* 0x000fc800078ec0ff */
[----:B------:R-:W-:-:S04]  /*1dc0*/  IADD3 R25, PT, PT, R25, R24, RZ ;  /* 0x0000001819197210 */ /* 0x000fc80007ffe0ff */
[----:B------:R-:W-:Y:S01]  /*1dd0*/  LOP3.LUT R0, R25, R0, RZ, 0xfc, !PT ;  /* 0x0000000019007212 */ /* 0x000fe200078efcff */
[----:B------:R-:W-:Y:S06]  /*1de0*/  BRA `(.L_x_45) ;  /* 0x0000000000107947 */ /* 0x000fec0003800000 */
.L_x_44:
[----:B------:R-:W-:-:S04]  /*1df0*/  LOP3.LUT R0, R0, 0x80000000, RZ, 0xc0, !PT ;  /* 0x8000000000007812 */ /* 0x000fc800078ec0ff */
[----:B------:R-:W-:Y:S01]  /*1e00*/  LOP3.LUT R0, R0, 0x7f800000, RZ, 0xfc, !PT ;  /* 0x7f80000000007812 */ /* 0x000fe200078efcff */
[----:B------:R-:W-:Y:S06]  /*1e10*/  BRA `(.L_x_45) ;  /* 0x0000000000047947 */ /* 0x000fec0003800000 */
.L_x_43:
[----:B------:R-:W-:-:S07]  /*1e20*/  IMAD R0, R25, 0x800000, R0 ;  /* 0x0080000019007824 */ /* 0x000fce00078e0200 */
.L_x_45:
[----:B------:R-:W-:Y:S05]  /*1e30*/  BSYNC.RECONVERGENT B1 ;  /* 0x0000000000017941 */ /* 0x000fea0003800200 */
.L_x_42:
[----:B------:R-:W-:Y:S05]  /*1e40*/  BRA `(.L_x_46) ;  /* 0x0000000000207947 */ /* 0x000fea0003800000 */
.L_x_41:
[----:B------:R-:W-:-:S04]  /*1e50*/  LOP3.LUT R0, R30, 0x80000000, R0, 0x48, !PT ;  /* 0x800000001e007812 */ /* 0x000fc800078e4800 */
[----:B------:R-:W-:Y:S01]  /*1e60*/  LOP3.LUT R0, R0, 0x7f800000, RZ, 0xfc, !PT ;  /* 0x7f80000000007812 */ /* 0x000fe200078efcff */
[----:B------:R-:W-:Y:S06]  /*1e70*/  BRA `(.L_x_46) ;  /* 0x0000000000147947 */ /* 0x000fec0003800000 */
.L_x_40:
[----:B------:R-:W-:Y:S01]  /*1e80*/  LOP3.LUT R0, R30, 0x80000000, R0, 0x48, !PT ;  /* 0x800000001e007812 */ /* 0x000fe200078e4800 */
[----:B------:R-:W-:Y:S06]  /*1e90*/  BRA `(.L_x_46) ;  /* 0x00000000000c7947 */ /* 0x000fec0003800000 */
.L_x_39:
[----:B------:R-:W0:Y:S01]  /*1ea0*/  MUFU.RSQ R0, -QNAN ;  /* 0xffc0000000007908 */ /* 0x000e220000001400 */
[----:B------:R-:W-:Y:S05]  /*1eb0*/  BRA `(.L_x_46) ;  /* 0x0000000000047947 */ /* 0x000fea0003800000 */
.L_x_38:
[----:B------:R-:W-:-:S07]  /*1ec0*/  FADD.FTZ R0, R0, R6 ;  /* 0x0000000600007221 */ /* 0x000fce0000010000 */
.L_x_46:
[----:B------:R-:W-:Y:S05]  /*1ed0*/  BSYNC.RECONVERGENT B0 ;  /* 0x0000000000007941 */ /* 0x000fea0003800200 */
.L_x_36:
[----:B------:R-:W-:Y:S01]  /*1ee0*/  HFMA2 R25, -RZ, RZ, 0, 0 ;  /* 0x00000000ff197431 */ /* 0x000fe200000001ff */
[----:B------:R-:W-:-:S04]  /*1ef0*/  MOV R24, R2 ;  /* 0x0000000200187202 */ /* 0x000fc80000000f00 */
[----:B0-----:R-:W-:Y:S05]  /*1f00*/  RET.REL.NODEC R24 `(_Z20source_inject_kernelPKfS0_S0_Pfiiiiiiiiiiffffffiii) ;  /* 0xffffffe0183c7950 */ /* 0x001fea0003c3ffff */
.L_x_47:
[----:B------:R-:W-:-:S00]  /*1f10*/  BRA `(.L_x_47) ;  /* 0xfffffffc00fc7947 */ /* 0x000fc0000383ffff */
[----:B------:R-:W-:-:S00]  /*1f20*/  NOP ;  /* 0x0000000000007918 */ /* 0x000fc00000000000 */
        /* <DEDUP_REMOVED lines=13> */
.L_x_62:


//--------------------- .text._Z21stencil_update_kernelPKfS0_Pfiiiiiiiiifffff --------------------------
	.section	.text._Z21stencil_update_kernelPKfS0_Pfiiiiiiiiifffff,"ax",@progbits
	.align	128
        .global         _Z21stencil_update_kernelPKfS0_Pfiiiiiiiiifffff
        .type           _Z21stencil_update_kernelPKfS0_Pfiiiiiiiiifffff,@function
        .size           _Z21stencil_update_kernelPKfS0_Pfiiiiiiiiifffff,(.L_x_63 - _Z21stencil_update_kernelPKfS0_Pfiiiiiiiiifffff)
        .other          _Z21stencil_update_kernelPKfS0_Pfiiiiiiiiifffff,@"STO_CUDA_ENTRY STV_DEFAULT"
_Z21stencil_update_kernelPKfS0_Pfiiiiiiiiifffff:
.text._Z21stencil_update_kernelPKfS0_Pfiiiiiiiiifffff:
[----:B------:R-:W-:Y:S01]  /*0000*/  LDC R1, c[0x0][0x37c] ;  /* 0x0000df00ff017b82 */ /* 0x000fe20000000800 */
[----:B------:R-:W0:Y:S07]  /*0010*/  S2R R3, SR_TID.X ;  /* 0x0000000000037919 */ /* 0x000e2e0000002100 */
[----:B------:R-:W0:Y:S01]  /*0020*/  LDC R2, c[0x0][0x360] ;  /* 0x0000d800ff027b82 */ /* 0x000e220000000800 */
[----:B------:R-:W1:Y:S01]  /*0030*/  LDCU UR7, c[0x0][0x3a4] ;  /* 0x00007480ff0777ac */ /* 0x000e620008000800 */
[----:B------:R-:W2:Y:S01]  /*0040*/  S2R R9, SR_TID.Y ;  /* 0x0000000000097919 */ /* 0x000ea20000002200 */
[----:B------:R-:W3:Y:S05]  /*0050*/  S2R R6, SR_TID.Z ;  /* 0x0000000000067919 */ /* 0x000eea0000002300 */
[----:B------:R-:W2:Y:S08]  /*0060*/  LDC R4, c[0x0][0x364] ;  /* 0x0000d900ff047b82 */ /* 0x000eb00000000800 */
[----:B------:R-:W0:Y:S08]  /*0070*/  S2UR UR4, SR_CTAID.X ;  /* 0x00000000000479c3 */ /* 0x000e300000002500 */
[----:B------:R-:W3:Y:S08]  /*0080*/  LDC R5, c[0x0][0x368] ;  /* 0x0000da00ff057b82 */ /* 0x000ef00000000800 */
[----:B------:R-:W4:Y:S08]  /*0090*/  LDC R7, c[0x0][0x370] ;  /* 0x0000dc00ff077b82 */ /* 0x000f300000000800 */
[----:B------:R-:W2:Y:S01]  /*00a0*/  S2UR UR5, SR_CTAID.Y ;  /* 0x00000000000579c3 */ /* 0x000ea20000002600 */
[----:B0-----:R-:W-:-:S04]  /*00b0*/  IMAD R0, R2, UR4, R3 ;  /* 0x0000000402007c24 */ /* 0x001fc8000f8e0203 */
[----:B-1----:R-:W-:-:S03]  /*00c0*/  VIADD R0, R0, UR7 ;  /* 0x0000000700007c36 */ /* 0x002fc60008000000 */
[----:B------:R-:W3:Y:S01]  /*00d0*/  S2UR UR6, SR_CTAID.Z ;  /* 0x00000000000679c3 */ /* 0x000ee20000002700 */
[----:B----4-:R-:W-:-:S04]  /*00e0*/  IMAD R2, R2, R7, UR7 ;  /* 0x0000000702027e24 */ /* 0x010fc8000f8e0207 */
[----:B------:R-:W-:Y:S02]  /*00f0*/  VIADD R3, R2, 0xffffffff ;  /* 0xffffffff02037836 */ /* 0x000fe40000000000 */
[----:B--2---:R-:W-:-:S03]  /*0100*/  IMAD R9, R4, UR5, R9 ;  /* 0x0000000504097c24 */ /* 0x004fc6000f8e0209 */
[----:B------:R-:W-:Y:S01]  /*0110*/  ISETP.GT.U32.AND P0, PT, R0, R3, PT ;  /* 0x000000030000720c */ /* 0x000fe20003f04070 */
[----:B---3--:R-:W-:-:S12]  /*0120*/  IMAD R25, R5, UR6, R6 ;  /* 0x0000000605197c24 */ /* 0x008fd8000f8e0206 */
[----:B------:R-:W-:Y:S05]  /*0130*/  @P0 EXIT ;  /* 0x000000000000094d */ /* 0x000fea0003800000 */
[----:B------:R-:W0:Y:S01]  /*0140*/  LDC R3, c[0x0][0x374] ;  /* 0x0000dd00ff037b82 */ /* 0x000e220000000800 */
[----:B------:R-:W1:Y:S02]  /*0150*/  LDCU.64 UR4, c[0x0][0x3a8] ;  /* 0x00007500ff0477ac */ /* 0x000e640008000a00 */
[----:B-1----:R-:W-:Y:S01]  /*0160*/  IADD3 R9, PT, PT, R9, UR4, RZ ;  /* 0x0000000409097c10 */ /* 0x002fe2000fffe0ff */
[----:B0-----:R-:W-:-:S04]  /*0170*/  IMAD R2, R4, R3, UR4 ;  /* 0x0000000404027e24 */ /* 0x001fc8000f8e0203 */
[----:B------:R-:W-:-:S05]  /*0180*/  VIADD R2, R2, 0xffffffff ;  /* 0xffffffff02027836 */ /* 0x000fca0000000000 */
[----:B------:R-:W-:-:S13]  /*0190*/  ISETP.GT.U32.AND P0, PT, R9, R2, PT ;  /* 0x000000020900720c */ /* 0x000fda0003f04070 */
[----:B------:R-:W-:Y:S05]  /*01a0*/  @P0 EXIT ;  /* 0x000000000000094d */ /* 0x000fea0003800000 */
[----:B------:R-:W0:Y:S01]  /*01b0*/  LDC R2, c[0x0][0x378] ;  /* 0x0000de00ff027b82 */ /* 0x000e220000000800 */
[----:B------:R-:W-:Y:S02]  /*01c0*/  VIADD R25, R25, UR5 ;  /* 0x0000000519197c36 */ /* 0x000fe40008000000 */
[----:B0-----:R-:W-:-:S05]  /*01d0*/  IMAD R2, R5, R2, UR5 ;  /* 0x0000000505027e24 */ /* 0x001fca000f8e0202 */
[----:B------:R-:W-:-:S04]  /*01e0*/  IADD3 R2, PT, PT, R2, -0x1, RZ ;  /* 0xffffffff02027810 */ /* 0x000fc80007ffe0ff */
[----:B------:R-:W-:-:S13]  /*01f0*/  ISETP.GT.U32.AND P0, PT, R25, R2, PT ;  /* 0x000000021900720c */ /* 0x000fda0003f04070 */
[----:B------:R-:W-:Y:S05]  /*0200*/  @P0 EXIT ;  /* 0x000000000000094d */ /* 0x000fea0003800000 */
[----:B------:R-:W0:Y:S01]  /*0210*/  LDCU UR7, c[0x0][0x3a0] ;  /* 0x00007400ff0777ac */ /* 0x000e220008000800 */
[C---:B------:R-:W-:Y:S01]  /*0220*/  IADD3 R17, PT, PT, R0.reuse, 0x6, RZ ;  /* 0x0000000600117810 */ /* 0x040fe20007ffe0ff */
[C---:B------:R-:W-:Y:S01]  /*0230*/  VIADD R22, R0.reuse, 0x4 ;  /* 0x0000000400167836 */ /* 0x040fe20000000000 */
[----:B------:R-:W1:Y:S01]  /*0240*/  LDC.64 R14, c[0x0][0x3b0] ;  /* 0x0000ec00ff0e7b82 */ /* 0x000e620000000a00 */
[----:B------:R-:W2:Y:S01]  /*0250*/  LDCU.64 UR4, c[0x0][0x398] ;  /* 0x00007300ff0477ac */ /* 0x000ea20008000a00 */
[----:B------:R-:W-:Y:S01]  /*0260*/  SHF.R.S32.HI R27, RZ, 0x1f, R17 ;  /* 0x0000001fff1b7819 */ /* 0x000fe20000011411 */
[----:B------:R-:W-:Y:S01]  /*0270*/  VIADD R7, R9, 0x4 ;  /* 0x0000000409077836 */ /* 0x000fe20000000000 */
[----:B------:R-:W-:Y:S01]  /*0280*/  SHF.R.S32.HI R19, RZ, 0x1f, R22 ;  /* 0x0000001fff137819 */ /* 0x000fe20000011416 */
[C---:B------:R-:W-:Y:S01]  /*0290*/  VIADD R3, R0.reuse, 0x2 ;  /* 0x0000000200037836 */ /* 0x040fe20000000000 */
[C---:B------:R-:W-:Y:S01]  /*02a0*/  IADD3 R11, PT, PT, R0.reuse, 0x5, RZ ;  /* 0x00000005000b7810 */ /* 0x040fe20007ffe0ff */
[----:B------:R-:W-:Y:S01]  /*02b0*/  VIADD R13, R0, 0x3 ;  /* 0x00000003000d7836 */ /* 0x000fe20000000000 */
[----:B------:R-:W-:Y:S01]  /*02c0*/  SHF.R.S32.HI R18, RZ, 0x1f, R25 ;  /* 0x0000001fff127819 */ /* 0x000fe20000011419 */
[----:B------:R-:W3:Y:S01]  /*02d0*/  LDCU.128 UR12, c[0x0][0x380] ;  /* 0x00007000ff0c77ac */ /* 0x000ee20008000c00 */
[----:B------:R-:W-:-:S02]  /*02e0*/  SHF.R.S32.HI R5, RZ, 0x1f, R3 ;  /* 0x0000001fff057819 */ /* 0x000fc40000011403 */
[----:B------:R-:W-:Y:S02]  /*02f0*/  SHF.R.S32.HI R21, RZ, 0x1f, R13 ;  /* 0x0000001fff157819 */ /* 0x000fe4000001140d */
[----:B------:R-:W-:Y:S01]  /*0300*/  SHF.R.S32.HI R0, RZ, 0x1f, R11 ;  /* 0x0000001fff007819 */ /* 0x000fe2000001140b */
[----:B0-----:R-:W-:Y:S02]  /*0310*/  USHF.R.S32.HI UR6, URZ, 0x1f, UR7 ;  /* 0x0000001fff067899 */ /* 0x001fe40008011407 */
[----:B--2---:R-:W-:Y:S02]  /*0320*/  UIMAD.WIDE UR8, UR7, UR5, URZ ;  /* 0x00000005070872a5 */ /* 0x004fe4000f8e02ff */
[----:B------:R-:W-:-:S04]  /*0330*/  UIMAD.WIDE UR4, UR5, UR4, URZ ;  /* 0x00000004050472a5 */ /* 0x000fc8000f8e02ff */
[----:B------:R-:W-:Y:S01]  /*0340*/  IMAD R6, R17, UR9, RZ ;  /* 0x0000000911067c24 */ /* 0x000fe2000f8e02ff */
[----:B------:R-:W-:Y:S01]  /*0350*/  UIMAD UR5, UR5, UR7, URZ ;  /* 0x00000007050572a4 */ /* 0x000fe2000f8e02ff */
[----:B------:R-:W-:Y:S01]  /*0360*/  IMAD R2, R22, UR9, RZ ;  /* 0x0000000916027c24 */ /* 0x000fe2000f8e02ff */
[----:B------:R-:W-:Y:S01]  /*0370*/  UIMAD.WIDE.U32 UR10, UR4, UR7, URZ ;  /* 0x00000007040a72a5 */ /* 0x000fe2000f8e00ff */
[----:B------:R-:W-:Y:S01]  /*0380*/  IMAD R27, R27, UR8, R6 ;  /* 0x000000081b1b7c24 */ /* 0x000fe2000f8e0206 */
[----:B------:R-:W-:Y:S01]  /*0390*/  UIMAD UR4, UR4, UR6, UR5 ;  /* 0x00000006040472a4 */ /* 0x000fe2000f8e0205 */
[----:B------:R-:W-:-:S03]  /*03a0*/  IMAD.WIDE R6, R7, UR7, RZ ;  /* 0x0000000707067c25 */ /* 0x000fc6000f8e02ff */
[----:B------:R-:W-:Y:S01]  /*03b0*/  UIADD3 UR4, UPT, UPT, UR11, UR4, URZ ;  /* 0x000000040b047290 */ /* 0x000fe2000fffe0ff */
[----:B------:R-:W-:Y:S02]  /*03c0*/  IMAD R4, R3, UR9, RZ ;  /* 0x0000000903047c24 */ /* 0x000fe4000f8e02ff */
[----:B------:R-:W-:Y:S02]  /*03d0*/  IMAD R19, R19, UR8, R2 ;  /* 0x0000000813137c24 */ /* 0x000fe4000f8e0202 */
[----:B------:R-:W-:-:S04]  /*03e0*/  IMAD.WIDE.U32 R2, R3, UR8, R6 ;  /* 0x0000000803027c25 */ /* 0x000fc8000f8e0006 */
[----:B------:R-:W-:Y:S01]  /*03f0*/  IMAD R5, R5, UR8, R4 ;  /* 0x0000000805057c24 */ /* 0x000fe2000f8e0204 */
[----:B------:R-:W-:Y:S01]  /*0400*/  IADD3 R2, P0, PT, R25, R2, RZ ;  /* 0x0000000219027210 */ /* 0x000fe20007f1e0ff */
[----:B------:R-:W-:Y:S02]  /*0410*/  IMAD R8, R13, UR9, RZ ;  /* 0x000000090d087c24 */ /* 0x000fe4000f8e02ff */
[----:B------:R-:W-:Y:S01]  /*0420*/  IMAD.WIDE.U32 R16, R17, UR8, R6 ;  /* 0x0000000811107c25 */ /* 0x000fe2000f8e0006 */
[----:B------:R-:W-:-:S03]  /*0430*/  IADD3.X R3, PT, PT, R18, R3, R5, P0, !PT ;  /* 0x0000000312037210 */ /* 0x000fc600007fe405 */
[----:B------:R-:W-:Y:S01]  /*0440*/  IMAD.WIDE.U32 R12, R13, UR8, R6 ;  /* 0x000000080d0c7c25 */ /* 0x000fe2000f8e0006 */
[----:B------:R-:W-:-:S03]  /*0450*/  IADD3 R16, P0, PT, R25, R16, RZ ;  /* 0x0000001019107210 */ /* 0x000fc60007f1e0ff */
[----:B------:R-:W-:Y:S01]  /*0460*/  IMAD.WIDE.U32 R6, R11, UR8, R6 ;  /* 0x000000080b067c25 */ /* 0x000fe2000f8e0006 */
[----:B------:R-:W-:Y:S02]  /*0470*/  IADD3 R12, P1, PT, R25, R12, RZ ;  /* 0x0000000c190c7210 */ /* 0x000fe40007f3e0ff */
[----:B------:R-:W-:Y:S01]  /*0480*/  IADD3.X R17, PT, PT, R18, R17, R27, P0, !PT ;  /* 0x0000001112117210 */ /* 0x000fe200007fe41b */
[----:B------:R-:W-:Y:S01]  /*0490*/  IMAD R11, R11, UR9, RZ ;  /* 0x000000090b0b7c24 */ /* 0x000fe2000f8e02ff */
[----:B------:R-:W-:Y:S01]  /*04a0*/  IADD3 R20, P2, PT, R25, R6, RZ ;  /* 0x0000000619147210 */ /* 0x000fe20007f5e0ff */
[----:B------:R-:W-:-:S04]  /*04b0*/  IMAD.WIDE.U32 R22, R22, UR8, RZ ;  /* 0x0000000816167c25 */ /* 0x000fc8000f8e00ff */
[----:B------:R-:W-:Y:S02]  /*04c0*/  VIADD R4, R9, 0x4 ;  /* 0x0000000409047836 */ /* 0x000fe40000000000 */
[----:B------:R-:W-:Y:S01]  /*04d0*/  IMAD R11, R0, UR8, R11 ;  /* 0x00000008000b7c24 */ /* 0x000fe2000f8e020b */
[----:B-1----:R-:W-:Y:S01]  /*04e0*/  SHF.R.S32.HI R0, RZ, 0x1f, R14 ;  /* 0x0000001fff007819 */ /* 0x002fe2000001140e */
[----:B------:R-:W-:Y:S02]  /*04f0*/  IMAD R21, R21, UR8, R8 ;  /* 0x0000000815157c24 */ /* 0x000fe4000f8e0208 */
[----:B------:R-:W-:Y:S02]  /*0500*/  IMAD.IADD R23, R23, 0x1, R19 ;  /* 0x0000000117177824 */ /* 0x000fe400078e0213 */
[----:B------:R-:W-:Y:S01]  /*0510*/  IMAD.WIDE R4, R4, UR7, RZ ;  /* 0x0000000704047c25 */ /* 0x000fe2000f8e02ff */
[C---:B------:R-:W-:Y:S02]  /*0520*/  IADD3.X R13, PT, PT, R18.reuse, R13, R21, P1, !PT ;  /* 0x0000000d120d7210 */ /* 0x040fe40000ffe415 */
[----:B------:R-:W-:Y:S01]  /*0530*/  IADD3.X R21, PT, PT, R18, R7, R11, P2, !PT ;  /* 0x0000000712157210 */ /* 0x000fe200017fe40b */
[C---:B------:R-:W-:Y:S01]  /*0540*/  IMAD R19, R14.reuse, UR4, RZ ;  /* 0x000000040e137c24 */ /* 0x040fe2000f8e02ff */
[----:B------:R-:W-:Y:S01]  /*0550*/  IADD3 R4, P0, P1, R25, R22, R4 ;  /* 0x0000001619047210 */ /* 0x000fe2000791e004 */
[----:B------:R-:W-:-:S03]  /*0560*/  IMAD.WIDE.U32 R2, R14, UR10, R2 ;  /* 0x0000000a0e027c25 */ /* 0x000fc6000f8e0002 */
[----:B------:R-:W-:Y:S01]  /*0570*/  IADD3.X R5, PT, PT, R18, R23, R5, P0, P1 ;  /* 0x0000001712057210 */ /* 0x000fe200007e2405 */
[----:B------:R-:W-:Y:S01]  /*0580*/  IMAD R0, R0, UR10, R19 ;  /* 0x0000000a00007c24 */ /* 0x000fe2000f8e0213 */
[----:B------:R-:W-:Y:S01]  /*0590*/  IADD3 R19, PT, PT, R9, 0x2, RZ ;  /* 0x0000000209137810 */ /* 0x000fe20007ffe0ff */
[----:B------:R-:W-:Y:S01]  /*05a0*/  IMAD.WIDE.U32 R16, R14, UR10, R16 ;  /* 0x0000000a0e107c25 */ /* 0x000fe2000f8e0010 */
[----:B---3--:R-:W-:-:S03]  /*05b0*/  LEA R6, P0, R2, UR14, 0x2 ;  /* 0x0000000e02067c11 */ /* 0x008fc6000f8010ff */
[----:B------:R-:W-:Y:S01]  /*05c0*/  IMAD.IADD R7, R0, 0x1, R3 ;  /* 0x0000000100077824 */ /* 0x000fe200078e0203 */
[----:B------:R-:W-:Y:S01]  /*05d0*/  LEA R10, P1, R16, UR14, 0x2 ;  /* 0x0000000e100a7c11 */ /* 0x000fe2000f8210ff */
[----:B------:R-:W-:Y:S02]  /*05e0*/  IMAD.IADD R3, R0, 0x1, R17 ;  /* 0x0000000100037824 */ /* 0x000fe400078e0211 */
[----:B------:R-:W-:Y:S01]  /*05f0*/  IMAD.WIDE.U32 R12, R14, UR10, R12 ;  /* 0x0000000a0e0c7c25 */ /* 0x000fe2000f8e000c */
[----:B------:R-:W-:Y:S02]  /*0600*/  LEA.HI.X R7, R2, UR15, R7, 0x2, P0 ;  /* 0x0000000f02077c11 */ /* 0x000fe400080f1407 */
[----:B------:R-:W-:Y:S01]  /*0610*/  LEA.HI.X R11, R16, UR15, R3, 0x2, P1 ;  /* 0x0000000f100b7c11 */ /* 0x000fe200088f1403 */
[----:B------:R-:W-:Y:S01]  /*0620*/  IMAD.WIDE R2, R19, UR7, R22 ;  /* 0x0000000713027c25 */ /* 0x000fe2000f8e0216 */
[----:B------:R-:W-:Y:S02]  /*0630*/  IADD3 R27, PT, PT, R0, R13, RZ ;  /* 0x0000000d001b7210 */ /* 0x000fe40007ffe0ff */
[C---:B------:R-:W-:Y:S01]  /*0640*/  LEA R8, P0, R12.reuse, UR14, 0x2 ;  /* 0x0000000e0c087c11 */ /* 0x040fe2000f8010ff */
[C---:B------:R-:W-:Y:S01]  /*0650*/  VIADD R17, R9.reuse, 0x3 ;  /* 0x0000000309117836 */ /* 0x040fe20000000000 */
[C---:B------:R-:W-:Y:S01]  /*0660*/  IADD3 R19, PT, PT, R9.reuse, 0x5, RZ ;  /* 0x0000000509137810 */ /* 0x040fe20007ffe0ff */
[----:B------:R-:W-:Y:S01]  /*0670*/  VIADD R13, R9, 0x6 ;  /* 0x00000006090d7836 */ /* 0x000fe20000000000 */
[----:B------:R-:W-:Y:S01]  /*0680*/  LEA.HI.X R9, R12, UR15, R27, 0x2, P0 ;  /* 0x0000000f0c097c11 */ /* 0x000fe200080f141b */
[----:B------:R-:W-:Y:S01]  /*0690*/  IMAD.WIDE R16, R17, UR7, R22 ;  /* 0x0000000711107c25 */ /* 0x000fe2000f8e0216 */
[----:B------:R-:W-:-:S03]  /*06a0*/  IADD3 R2, P0, PT, R25, R2, RZ ;  /* 0x0000000219027210 */ /* 0x000fc60007f1e0ff */
[----:B------:R-:W-:Y:S01]  /*06b0*/  IMAD.WIDE R12, R13, UR7, R22 ;  /* 0x000000070d0c7c25 */ /* 0x000fe2000f8e0216 */
[----:B------:R-:W-:-:S03]  /*06c0*/  IADD3 R16, P1, PT, R25, R16, RZ ;  /* 0x0000001019107210 */ /* 0x000fc60007f3e0ff */
[----:B------:R-:W-:Y:S01]  /*06d0*/  IMAD.WIDE R22, R19, UR7, R22 ;  /* 0x0000000713167c25 */ /* 0x000fe2000f8e0216 */
[----:B------:R-:W0:Y:S01]  /*06e0*/  LDCU.64 UR6, c[0x0][0x358] ;  /* 0x00006b00ff0677ac */ /* 0x000e220008000a00 */
[----:B------:R-:W-:Y:S02]  /*06f0*/  IADD3.X R17, PT, PT, R17, R18, RZ, P1, !PT ;  /* 0x0000001211117210 */ /* 0x000fe40000ffe4ff */
[----:B------:R-:W-:Y:S01]  /*0700*/  IMAD.X R3, R3, 0x1, R18, P0 ;  /* 0x0000000103037824 */ /* 0x000fe200000e0612 */
[C---:B------:R-:W-:Y:S01]  /*0710*/  IADD3 R12, P0, PT, R25.reuse, R12, RZ ;  /* 0x0000000c190c7210 */ /* 0x040fe20007f1e0ff */
[----:B------:R-:W-:Y:S01]  /*0720*/  IMAD.WIDE.U32 R20, R14, UR10, R20 ;  /* 0x0000000a0e147c25 */ /* 0x000fe2000f8e0014 */
[----:B------:R-:W-:-:S03]  /*0730*/  IADD3 R24, P1, PT, R25, R22, RZ ;  /* 0x0000001619187210 */ /* 0x000fc60007f3e0ff */
[--C-:B------:R-:W-:Y:S01]  /*0740*/  IMAD.X R13, R13, 0x1, R18.reuse, P0 ;  /* 0x000000010d0d7824 */ /* 0x100fe200000e0612 */
[----:B------:R-:W-:Y:S01]  /*0750*/  LEA R22, P0, R20, UR14, 0x2 ;  /* 0x0000000e14167c11 */ /* 0x000fe2000f8010ff */
[----:B------:R-:W-:Y:S02]  /*0760*/  IMAD.IADD R19, R0, 0x1, R21 ;  /* 0x0000000100137824 */ /* 0x000fe400078e0215 */
[----:B------:R-:W-:-:S03]  /*0770*/  IMAD.X R25, R23, 0x1, R18, P1 ;  /* 0x0000000117197824 */ /* 0x000fc600008e0612 */
[----:B------:R-:W-:Y:S01]  /*0780*/  LEA.HI.X R23, R20, UR15, R19, 0x2, P0 ;  /* 0x0000000f14177c11 */ /* 0x000fe200080f1413 */
[C---:B------:R-:W-:Y:S01]  /*0790*/  IMAD.WIDE.U32 R20, R14.reuse, UR10, R4 ;  /* 0x0000000a0e147c25 */ /* 0x040fe2000f8e0004 */
[----:B0-----:R0:W2:Y:S03]  /*07a0*/  LDG.E.CONSTANT R6, desc[UR6][R6.64+0x10] ;  /* 0x0000100606067981 */ /* 0x0010a6000c1e9900 */
[----:B------:R-:W-:Y:S01]  /*07b0*/  IMAD.WIDE.U32 R2, R14, UR10, R2 ;  /* 0x0000000a0e027c25 */ /* 0x000fe2000f8e0002 */
[----:B------:R-:W-:Y:S01]  /*07c0*/  IADD3 R19, PT, PT, R21, R0, RZ ;  /* 0x0000000015137210 */ /* 0x000fe20007ffe0ff */
[----:B------:R1:W2:Y:S01]  /*07d0*/  LDG.E.CONSTANT R11, desc[UR6][R10.64+0x10] ;  /* 0x000010060a0b7981 */ /* 0x0002a2000c1e9900 */
[----:B------:R-:W-:Y:S01]  /*07e0*/  LEA R18, P0, R20, UR14, 0x2 ;  /* 0x0000000e14127c11 */ /* 0x000fe2000f8010ff */
[----:B------:R-:W-:Y:S02]  /*07f0*/  IMAD.WIDE.U32 R12, R14, UR10, R12 ;  /* 0x0000000a0e0c7c25 */ /* 0x000fe4000f8e000c */
[----:B------:R3:W4:Y:S01]  /*0800*/  LDG.E.CONSTANT R8, desc[UR6][R8.64+0x10] ;  /* 0x0000100608087981 */ /* 0x000722000c1e9900 */
[----:B------:R-:W-:Y:S01]  /*0810*/  LEA.HI.X R19, R20, UR15, R19, 0x2, P0 ;  /* 0x0000000f14137c11 */ /* 0x000fe200080f1413 */
[----:B0-----:R-:W-:Y:S01]  /*0820*/  IMAD.IADD R7, R0, 0x1, R3 ;  /* 0x0000000100077824 */ /* 0x001fe200078e0203 */
[----:B------:R-:W-:Y:S01]  /*0830*/  LEA R20, P1, R12, UR14, 0x2 ;  /* 0x0000000e0c147c11 */ /* 0x000fe2000f8210ff */
[----:B------:R-:W-:Y:S01]  /*0840*/  IMAD.IADD R3, R0, 0x1, R13 ;  /* 0x0000000100037824 */ /* 0x000fe200078e020d */
[----:B------:R-:W4:Y:S01]  /*0850*/  LDG.E.CONSTANT R23, desc[UR6][R22.64+0x10] ;  /* 0x0000100616177981 */ /* 0x000f22000c1e9900 */
[----:B------:R-:W-:Y:S01]  /*0860*/  IMAD.WIDE.U32 R26, R14, UR10, R24 ;  /* 0x0000000a0e1a7c25 */ /* 0x000fe2000f8e0018 */
[----:B------:R-:W-:-:S03]  /*0870*/  LEA R24, P0, R2, UR14, 0x2 ;  /* 0x0000000e02187c11 */ /* 0x000fc6000f8010ff */
[----:B------:R-:W-:Y:S01]  /*0880*/  IMAD.WIDE.U32 R16, R14, UR10, R16 ;  /* 0x0000000a0e107c25 */ /* 0x000fe2000f8e0010 */
[----:B------:R-:W-:Y:S01]  /*0890*/  LEA.HI.X R21, R12, UR15, R3, 0x2, P1 ;  /* 0x0000000f0c157c11 */ /* 0x000fe200088f1403 */
[----:B------:R-:W5:Y:S01]  /*08a0*/  LDG.E.CONSTANT R29, desc[UR6][R18.64+0x8] ;  /* 0x00000806121d7981 */ /* 0x000f62000c1e9900 */
[----:B------:R-:W-:Y:S01]  /*08b0*/  LEA.HI.X R25, R2, UR15, R7, 0x2, P0 ;  /* 0x0000000f02197c11 */ /* 0x000fe200080f1407 */
[----:B-1----:R-:W-:Y:S01]  /*08c0*/  IMAD R10, R15, UR4, RZ ;  /* 0x000000040f0a7c24 */ /* 0x002fe2000f8e02ff */
[----:B------:R-:W-:Y:S01]  /*08d0*/  SHF.R.S32.HI R3, RZ, 0x1f, R15 ;  /* 0x0000001fff037819 */ /* 0x000fe2000001140f */
[C---:B------:R-:W-:Y:S01]  /*08e0*/  IMAD.IADD R7, R0.reuse, 0x1, R27 ;  /* 0x0000000100077824 */ /* 0x040fe200078e021b */
[----:B---3--:R-:W-:Y:S01]  /*08f0*/  IADD3 R9, PT, PT, R0, R17, RZ ;  /* 0x0000001100097210 */ /* 0x008fe20007ffe0ff */
[----:B------:R-:W3:Y:S01]  /*0900*/  LDG.E.CONSTANT R24, desc[UR6][R24.64+0x10] ;  /* 0x0000100618187981 */ /* 0x000ee2000c1e9900 */
[----:B------:R-:W-:Y:S02]  /*0910*/  LEA R12, P0, R16, UR14, 0x2 ;  /* 0x0000000e100c7c11 */ /* 0x000fe4000f8010ff */
[----:B------:R-:W-:Y:S01]  /*0920*/  LEA R2, P1, R26, UR14, 0x2 ;  /* 0x0000000e1a027c11 */ /* 0x000fe2000f8210ff */
[----:B------:R-:W-:Y:S01]  /*0930*/  IMAD R0, R3, UR10, R10 ;  /* 0x0000000a03007c24 */ /* 0x000fe2000f8e020a */
[----:B------:R-:W-:Y:S01]  /*0940*/  LEA.HI.X R13, R16, UR15, R9, 0x2, P0 ;  /* 0x0000000f100d7c11 */ /* 0x000fe200080f1409 */
[----:B------:R-:W3:Y:S01]  /*0950*/  LDG.E.CONSTANT R21, desc[UR6][R20.64+0x10] ;  /* 0x0000100614157981 */ /* 0x000ee2000c1e9900 */
[----:B------:R-:W-:-:S03]  /*0960*/  LEA.HI.X R3, R26, UR15, R7, 0x2, P1 ;  /* 0x0000000f1a037c11 */ /* 0x000fc600088f1407 */
[----:B------:R-:W5:Y:S01]  /*0970*/  LDG.E.CONSTANT R7, desc[UR6][R18.64+0x10] ;  /* 0x0000100612077981 */ /* 0x000f62000c1e9900 */
[C---:B------:R-:W-:Y:S01]  /*0980*/  LEA R16, P0, R4.reuse, UR12, 0x2 ;  /* 0x0000000c04107c11 */ /* 0x040fe2000f8010ff */
[----:B------:R-:W-:Y:S02]  /*0990*/  IMAD.WIDE.U32 R14, R15, UR10, R4 ;  /* 0x0000000a0f0e7c25 */ /* 0x000fe4000f8e0004 */
[----:B------:R-:W5:Y:S04]  /*09a0*/  LDG.E.CONSTANT R12, desc[UR6][R12.64+0x10] ;  /* 0x000010060c0c7981 */ /* 0x000f68000c1e9900 */
[----:B------:R0:W5:Y:S01]  /*09b0*/  LDG.E.CONSTANT R9, desc[UR6][R2.64+0x10] ;  /* 0x0000100602097981 */ /* 0x000162000c1e9900 */
[----:B------:R-:W-:-:S03]  /*09c0*/  LEA.HI.X R17, R4, UR13, R5, 0x2, P0 ;  /* 0x0000000d04117c11 */ /* 0x000fc600080f1405 */
[----:B------:R-:W5:Y:S01]  /*09d0*/  LDG.E.CONSTANT R10, desc[UR6][R18.64+0x18] ;  /* 0x00001806120a7981 */ /* 0x000f62000c1e9900 */
[C---:B------:R-:W-:Y:S02]  /*09e0*/  LEA R26, P0, R14.reuse, UR14, 0x2 ;  /* 0x0000000e0e1a7c11 */ /* 0x040fe4000f8010ff */
[----:B------:R-:W-:Y:S01]  /*09f0*/  IADD3 R15, PT, PT, R15, R0, RZ ;  /* 0x000000000f0f7210 */ /* 0x000fe20007ffe0ff */
[----:B------:R-:W5:Y:S01]  /*0a00*/  LDG.E.CONSTANT R25, desc[UR6][R18.64+0x14] ;  /* 0x0000140612197981 */ /* 0x000f62000c1e9900 */
[----:B0-----:R-:W0:Y:S03]  /*0a10*/  LDC.64 R2, c[0x0][0x3c0] ;  /* 0x0000f000ff027b82 */ /* 0x001e260000000a00 */
[----:B------:R-:W5:Y:S01]  /*0a20*/  LDG.E.CONSTANT R0, desc[UR6][R18.64+0xc] ;  /* 0x00000c0612007981 */ /* 0x000f62000c1e9900 */
[----:B------:R-:W-:-:S03]  /*0a30*/  LEA.HI.X R27, R14, UR15, R15, 0x2, P0 ;  /* 0x0000000f0e1b7c11 */ /* 0x000fc600080f140f */
[----:B------:R-:W5:Y:S01]  /*0a40*/  LDG.E.CONSTANT R17, desc[UR6][R16.64+0x10] ;  /* 0x0000100610117981 */ /* 0x000f62000c1e9900 */
[----:B------:R-:W1:Y:S03]  /*0a50*/  LDC.64 R14, c[0x0][0x3c8] ;  /* 0x0000f200ff0e7b82 */ /* 0x000e660000000a00 */
[----:B------:R-:W5:Y:S01]  /*0a60*/  LDG.E.CONSTANT R27, desc[UR6][R26.64+0x10] ;  /* 0x000010061a1b7981 */ /* 0x000f62000c1e9900 */
[----:B------:R-:W-:Y:S01]  /*0a70*/  BSSY.RECONVERGENT B0, `(.L_x_48) ;  /* 0x0000024000007945 */ /* 0x000fe20003800200 */
[----:B--2---:R-:W-:Y:S01]  /*0a80*/  FADD R11, R6, R11 ;  /* 0x0000000b060b7221 */ /* 0x004fe20000000000 */
[----:B----4-:R-:W-:Y:S01]  /*0a90*/  FADD R8, R8, R23 ;  /* 0x0000001708087221 */ /* 0x010fe20000000000 */
[----:B---3--:R-:W-:Y:S02]  /*0aa0*/  FADD R13, R24, R21 ;  /* 0x00000015180d7221 */ /* 0x008fe40000000000 */
[----:B------:R-:W2:Y:S01]  /*0ab0*/  LDC.64 R20, c[0x0][0x3b8] ;  /* 0x0000ee00ff147b82 */ /* 0x000ea20000000a00 */
[----:B-----5:R-:W-:-:S04]  /*0ac0*/  FMUL R6, R7, -2.5 ;  /* 0xc020000007067820 */ /* 0x020fc80000400000 */
[--C-:B------:R-:W-:Y:S01]  /*0ad0*/  FFMA R13, R13, -0.083333335816860198975, R6.reuse ;  /* 0xbdaaaaab0d0d7823 */ /* 0x100fe20000000006 */
[----:B------:R-:W-:Y:S01]  /*0ae0*/  FADD R12, R12, R9 ;  /* 0x000000090c0c7221 */ /* 0x000fe20000000000 */
[----:B------:R-:W-:Y:S01]  /*0af0*/  FFMA R11, R11, -0.083333335816860198975, R6 ;  /* 0xbdaaaaab0b0b7823 */ /* 0x000fe20000000006 */
[----:B------:R-:W-:Y:S02]  /*0b00*/  FADD R29, R29, R10 ;  /* 0x0000000a1d1d7221 */ /* 0x000fe40000000000 */
[----:B------:R-:W-:Y:S01]  /*0b10*/  FFMA R13, R12, 1.3333333730697631836, R13 ;  /* 0x3faaaaab0c0d7823 */ /* 0x000fe2000000000d */
[----:B------:R-:W-:Y:S01]  /*0b20*/  FFMA R10, R8, 1.3333333730697631836, R11 ;  /* 0x3faaaaab080a7823 */ /* 0x000fe2000000000b */
[----:B------:R-:W-:Y:S01]  /*0b30*/  FFMA R29, R29, -0.083333335816860198975, R6 ;  /* 0xbdaaaaab1d1d7823 */ /* 0x000fe20000000006 */
[----:B0-----:R-:W-:Y:S01]  /*0b40*/  FADD R6, R2, R2 ;  /* 0x0000000202067221 */ /* 0x001fe20000000000 */
[----:B-1----:R-:W-:Y:S01]  /*0b50*/  FMUL R13, R13, R14 ;  /* 0x0000000e0d0d7220 */ /* 0x002fe20000400000 */
[----:B------:R-:W-:-:S02]  /*0b60*/  FADD R0, R0, R25 ;  /* 0x0000001900007221 */ /* 0x000fc40000000000 */
[----:B------:R-:W-:Y:S01]  /*0b70*/  FMUL R6, R7, R6 ;  /* 0x0000000607067220 */ /* 0x000fe20000400000 */
[----:B------:R-:W-:Y:S01]  /*0b80*/  FFMA R3, R10, R3, R13 ;  /* 0x000000030a037223 */ /* 0x000fe2000000000d */
[----:B------:R-:W0:Y:S01]  /*0b90*/  MUFU.RCP R8, R17 ;  /* 0x0000001100087308 */ /* 0x000e220000001000 */
[----:B------:R-:W-:Y:S01]  /*0ba0*/  FFMA R0, R0, 1.3333333730697631836, R29 ;  /* 0x3faaaaab00007823 */ /* 0x000fe2000000001d */
[----:B------:R-:W-:-:S03]  /*0bb0*/  FFMA R6, R27, R2, -R6 ;  /* 0x000000021b067223 */ /* 0x000fc60000000806 */
[----:B------:R-:W-:Y:S01]  /*0bc0*/  FFMA R0, R0, R15, R3 ;  /* 0x0000000f00007223 */ /* 0x000fe20000000003 */
[----:B--2---:R-:W-:-:S03]  /*0bd0*/  FMUL R21, R21, R21 ;  /* 0x0000001515157220 */ /* 0x004fc60000400000 */
[----:B------:R-:W-:-:S04]  /*0be0*/  FFMA R0, R17, -R6, R0 ;  /* 0x8000000611007223 */ /* 0x000fc80000000000 */
[----:B------:R-:W-:-:S04]  /*0bf0*/  FMUL R0, R21, R0 ;  /* 0x0000000015007220 */ /* 0x000fc80000400000 */
[----:B------:R-:W1:Y:S01]  /*0c00*/  FCHK P0, R0, R17 ;  /* 0x0000001100007302 */ /* 0x000e620000000000 */
[----:B0-----:R-:W-:-:S04]  /*0c10*/  FFMA R3, -R17, R8, 1 ;  /* 0x3f80000011037423 */ /* 0x001fc80000000108 */
[----:B------:R-:W-:-:S04]  /*0c20*/  FFMA R3, R8, R3, R8 ;  /* 0x0000000308037223 */ /* 0x000fc80000000008 */
[----:B------:R-:W-:-:S04]  /*0c30*/  FFMA R2, R0, R3, RZ ;  /* 0x0000000300027223 */ /* 0x000fc800000000ff */
[----:B------:R-:W-:Y:S01]  /*0c40*/  FFMA R6, -R17, R2, R0 ;  /* 0x0000000211067223 */ /* 0x000fe20000000100 */
[----:B------:R-:W-:-:S03]  /*0c50*/  SHF.R.S32.HI R20, RZ, 0x1f, R20 ;  /* 0x0000001fff147819 */ /* 0x000fc60000011414 */
[----:B------:R-:W-:Y:S01]  /*0c60*/  FFMA R7, R3, R6, R2 ;  /* 0x0000000603077223 */ /* 0x000fe20000000002 */
[----:B-1----:R-:W-:Y:S06]  /*0c70*/  @!P0 BRA `(.L_x_49) ;  /* 0x00000000000c8947 */ /* 0x002fec0003800000 */
[----:B------:R-:W-:-:S07]  /*0c80*/  MOV R2, 0xca0 ;  /* 0x00000ca000027802 */ /* 0x000fce0000000f00 */
[----:B------:R-:W-:Y:S05]  /*0c90*/  CALL.REL.NOINC `($__internal_1_$__cuda_sm3x_div_rn_noftz_f32_slowpath) ;  /* 0x0000000000387944 */ /* 0x000fea0003c00000 */
[----:B------:R-:W-:-:S07]  /*0ca0*/  IMAD.MOV.U32 R7, RZ, RZ, R0 ;  /* 0x000000ffff077224 */ /* 0x000fce00078e0000 */
.L_x_49:
[----:B------:R-:W-:Y:S05]  /*0cb0*/  BSYNC.RECONVERGENT B0 ;  /* 0x0000000000007941 */ /* 0x000fea0003800200 */
.L_x_48:
[----:B------:R-:W0:Y:S01]  /*0cc0*/  LDC R11, c[0x0][0x3b8] ;  /* 0x0000ee00ff0b7b82 */ /* 0x000e220000000800 */
[----:B------:R-:W1:Y:S01]  /*0cd0*/  LDCU.64 UR8, c[0x0][0x390] ;  /* 0x00007200ff0877ac */ /* 0x000e620008000a00 */
[----:B------:R-:W-:Y:S01]  /*0ce0*/  MOV R2, R4 ;  /* 0x0000000400027202 */ /* 0x000fe20000000f00 */
[----:B------:R-:W-:Y:S02]  /*0cf0*/  IMAD.MOV.U32 R3, RZ, RZ, R5 ;  /* 0x000000ffff037224 */ /* 0x000fe400078e0005 */
[C---:B0-----:R-:W-:Y:S02]  /*0d00*/  IMAD R9, R11.reuse, UR4, RZ ;  /* 0x000000040b097c24 */ /* 0x041fe4000f8e02ff */
[----:B------:R-:W-:-:S04]  /*0d10*/  IMAD.WIDE.U32 R2, R11, UR10, R2 ;  /* 0x0000000a0b027c25 */ /* 0x000fc8000f8e0002 */
[----:B------:R-:W-:Y:S01]  /*0d20*/  IMAD R9, R20, UR10, R9 ;  /* 0x0000000a14097c24 */ /* 0x000fe2000f8e0209 */
[----:B-1----:R-:W-:-:S04]  /*0d30*/  LEA R4, P0, R2, UR8, 0x2 ;  /* 0x0000000802047c11 */ /* 0x002fc8000f8010ff */
[----:B------:R-:W-:-:S04]  /*0d40*/  IADD3 R3, PT, PT, R3, R9, RZ ;  /* 0x0000000903037210 */ /* 0x000fc80007ffe0ff */
[----:B------:R-:W-:-:S05]  /*0d50*/  LEA.HI.X R5, R2, UR9, R3, 0x2, P0 ;  /* 0x0000000902057c11 */ /* 0x000fca00080f1403 */
[----:B------:R-:W-:Y:S01]  /*0d60*/  STG.E desc[UR6][R4.64+0x10], R7 ;  /* 0x0000100704007986 */ /* 0x000fe2000c101906 */
[----:B------:R-:W-:Y:S05]  /*0d70*/  EXIT ;  /* 0x000000000000794d */ /* 0x000fea0003800000 */
        .weak           $__internal_1_$__cuda_sm3x_div_rn_noftz_f32_slowpath
        .type           $__internal_1_$__cuda_sm3x_div_rn_noftz_f32_slowpath,@function
        .size           $__internal_1_$__cuda_sm3x_div_rn_noftz_f32_slowpath,(.L_x_63 - $__internal_1_$__cuda_sm3x_div_rn_noftz_f32_slowpath)
$__internal_1_$__cuda_sm3x_div_rn_noftz_f32_slowpath:
[----:B------:R-:W-:Y:S01]  /*0d80*/  SHF.R.U32.HI R6, RZ, 0x17, R17 ;  /* 0x00000017ff067819 */ /* 0x000fe20000011611 */
[----:B------:R-:W-:Y:S01]  /*0d90*/  BSSY.RECONVERGENT B1, `(.L_x_50) ;  /* 0x0000064000017945 */ /* 0x000fe20003800200 */
[--C-:B------:R-:W-:Y:S01]  /*0da0*/  SHF.R.U32.HI R3, RZ, 0x17, R0.reuse ;  /* 0x00000017ff037819 */ /* 0x100fe20000011600 */
[----:B------:R-:W-:Y:S01]  /*0db0*/  IMAD.MOV.U32 R9, RZ, RZ, R0 ;  /* 0x000000ffff097224 */ /* 0x000fe200078e0000 */
[----:B------:R-:W-:Y:S02]  /*0dc0*/  LOP3.LUT R8, R6, 0xff, RZ, 0xc0, !PT ;  /* 0x000000ff06087812 */ /* 0x000fe400078ec0ff */
[----:B------:R-:W-:-:S03]  /*0dd0*/  LOP3.LUT R7, R3, 0xff, RZ, 0xc0, !PT ;  /* 0x000000ff03077812 */ /* 0x000fc600078ec0ff */
[----:B------:R-:W-:Y:S01]  /*0de0*/  VIADD R11, R8, 0xffffffff ;  /* 0xffffffff080b7836 */ /* 0x000fe20000000000 */
[----:B------:R-:W-:-:S04]  /*0df0*/  IADD3 R10, PT, PT, R7, -0x1, RZ ;  /* 0xffffffff070a7810 */ /* 0x000fc80007ffe0ff */
[----:B------:R-:W-:-:S04]  /*0e00*/  ISETP.GT.U32.AND P0, PT, R11, 0xfd, PT ;  /* 0x000000fd0b00780c */ /* 0x000fc80003f04070 */
[----:B------:R-:W-:-:S13]  /*0e10*/  ISETP.GT.U32.OR P0, PT, R10, 0xfd, P0 ;  /* 0x000000fd0a00780c */ /* 0x000fda0000704470 */
[----:B------:R-:W-:Y:S01]  /*0e20*/  @!P0 MOV R6, RZ ;  /* 0x000000ff00068202 */ /* 0x000fe20000000f00 */
[----:B------:R-:W-:Y:S06]  /*0e30*/  @!P0 BRA `(.L_x_51) ;  /* 0x0000000000608947 */ /* 0x000fec0003800000 */
[----:B------:R-:W-:Y:S01]  /*0e40*/  FSETP.GTU.FTZ.AND P0, PT, |R0|, +INF , PT ;  /* 0x7f8000000000780b */ /* 0x000fe20003f1c200 */
[----:B------:R-:W-:Y:S01]  /*0e50*/  IMAD.MOV.U32 R3, RZ, RZ, R17 ;  /* 0x000000ffff037224 */ /* 0x000fe200078e0011 */
[----:B------:R-:W-:-:S04]  /*0e60*/  FSETP.GTU.FTZ.AND P1, PT, |R17|, +INF , PT ;  /* 0x7f8000001100780b */ /* 0x000fc80003f3c200 */
[----:B------:R-:W-:-:S13]  /*0e70*/  PLOP3.LUT P0, PT, P0, P1, PT, 0xf8, 0x8f ;  /* 0x00000000008f781c */ /* 0x000fda0000703f70 */
[----:B------:R-:W-:Y:S05]  /*0e80*/  @P0 BRA `(.L_x_52) ;  /* 0x00000004004c0947 */ /* 0x000fea0003800000 */
[----:B------:R-:W-:-:S13]  /*0e90*/  LOP3.LUT P0, RZ, R17, 0x7fffffff, R9, 0xc8, !PT ;  /* 0x7fffffff11ff7812 */ /* 0x000fda000780c809 */
[----:B------:R-:W-:Y:S05]  /*0ea0*/  @!P0 BRA `(.L_x_53) ;  /* 0x00000004003c8947 */ /* 0x000fea0003800000 */
[C---:B------:R-:W-:Y:S02]  /*0eb0*/  FSETP.NEU.FTZ.AND P2, PT, |R0|.reuse, +INF , PT ;  /* 0x7f8000000000780b */ /* 0x040fe40003f5d200 */
        /* <DEDUP_REMOVED lines=12> */
[----:B------:R-:W-:Y:S02]  /*0f80*/  @!P0 IMAD.MOV.U32 R6, RZ, RZ, -0x40 ;  /* 0xffffffc0ff068424 */ /* 0x000fe400078e00ff */
[----:B------:R-:W-:Y:S01]  /*0f90*/  @!P0 FFMA R9, R0, 1.84467440737095516160e+19, RZ ;  /* 0x5f80000000098823 */ /* 0x000fe200000000ff */
[----:B------:R-:W-:Y:S02]  /*0fa0*/  @!P1 FFMA R17, R3, 1.84467440737095516160e+19, RZ ;  /* 0x5f80000003119823 */ /* 0x000fe400000000ff */
[----:B------:R-:W-:-:S07]  /*0fb0*/  @!P1 IADD3 R6, PT, PT, R6, 0x40, RZ ;  /* 0x0000004006069810 */ /* 0x000fce0007ffe0ff */
.L_x_51:
[----:B------:R-:W-:Y:S01]  /*0fc0*/  LEA R0, R8, 0xc0800000, 0x17 ;  /* 0xc080000008007811 */ /* 0x000fe200078eb8ff */
[----:B------:R-:W-:Y:S01]  /*0fd0*/  BSSY.RECONVERGENT B2, `(.L_x_56) ;  /* 0x0000036000027945 */ /* 0x000fe20003800200 */
[----:B------:R-:W-:-:S03]  /*0fe0*/  IADD3 R7, PT, PT, R7, -0x7f, RZ ;  /* 0xffffff8107077810 */ /* 0x000fc60007ffe0ff */
[----:B------:R-:W-:Y:S02]  /*0ff0*/  IMAD.IADD R17, R17, 0x1, -R0 ;  /* 0x0000000111117824 */ /* 0x000fe400078e0a00 */
[C---:B------:R-:W-:Y:S01]  /*1000*/  IMAD R0, R7.reuse, -0x800000, R9 ;  /* 0xff80000007007824 */ /* 0x040fe200078e0209 */
[----:B------:R-:W-:Y:S01]  /*1010*/  IADD3 R7, PT, PT, R7, 0x7f, -R8 ;  /* 0x0000007f07077810 */ /* 0x000fe20007ffe808 */
[----:B------:R-:W0:Y:S01]  /*1020*/  MUFU.RCP R3, R17 ;  /* 0x0000001100037308 */ /* 0x000e220000001000 */
[----:B------:R-:W-:-:S03]  /*1030*/  FADD.FTZ R11, -R17, -RZ ;  /* 0x800000ff110b7221 */ /* 0x000fc60000010100 */
[----:B------:R-:W-:Y:S02]  /*1040*/  IMAD.IADD R7, R7, 0x1, R6 ;  /* 0x0000000107077824 */ /* 0x000fe400078e0206 */
[----:B0-----:R-:W-:-:S04]  /*1050*/  FFMA R10, R3, R11, 1 ;  /* 0x3f800000030a7423 */ /* 0x001fc8000000000b */
[----:B------:R-:W-:-:S04]  /*1060*/  FFMA R12, R3, R10, R3 ;  /* 0x0000000a030c7223 */ /* 0x000fc80000000003 */
[----:B------:R-:W-:-:S04]  /*1070*/  FFMA R3, R0, R12, RZ ;  /* 0x0000000c00037223 */ /* 0x000fc800000000ff */
[----:B------:R-:W-:-:S04]  /*1080*/  FFMA R10, R11, R3, R0 ;  /* 0x000000030b0a7223 */ /* 0x000fc80000000000 */
[----:B------:R-:W-:-:S04]  /*1090*/  FFMA R9, R12, R10, R3 ;  /* 0x0000000a0c097223 */ /* 0x000fc80000000003 */
[----:B------:R-:W-:-:S04]  /*10a0*/  FFMA R10, R11, R9, R0 ;  /* 0x000000090b0a7223 */ /* 0x000fc80000000000 */
[----:B------:R-:W-:-:S05]  /*10b0*/  FFMA R0, R12, R10, R9 ;  /* 0x0000000a0c007223 */ /* 0x000fca0000000009 */
[----:B------:R-:W-:-:S04]  /*10c0*/  SHF.R.U32.HI R3, RZ, 0x17, R0 ;  /* 0x00000017ff037819 */ /* 0x000fc80000011600 */
[----:B------:R-:W-:-:S04]  /*10d0*/  LOP3.LUT R3, R3, 0xff, RZ, 0xc0, !PT ;  /* 0x000000ff03037812 */ /* 0x000fc800078ec0ff */
[----:B------:R-:W-:-:S05]  /*10e0*/  IADD3 R11, PT, PT, R3, R7, RZ ;  /* 0x00000007030b7210 */ /* 0x000fca0007ffe0ff */
[----:B------:R-:W-:-:S05]  /*10f0*/  VIADD R3, R11, 0xffffffff ;  /* 0xffffffff0b037836 */ /* 0x000fca0000000000 */
        /* <DEDUP_REMOVED lines=10> */
[C---:B------:R-:W-:Y:S01]  /*11a0*/  IADD3 R8, PT, PT, R11.reuse, 0x20, RZ ;  /* 0x000000200b087810 */ /* 0x040fe20007ffe0ff */
[CCC-:B------:R-:W-:Y:S01]  /*11b0*/  FFMA.RM R6, R12.reuse, R10.reuse, R9.reuse ;  /* 0x0000000a0c067223 */ /* 0x1c0fe20000004009 */
[----:B------:R-:W-:Y:S02]  /*11c0*/  ISETP.NE.AND P2, PT, R11, RZ, PT ;  /* 0x000000ff0b00720c */ /* 0x000fe40003f45270 */
[----:B------:R-:W-:Y:S01]  /*11d0*/  LOP3.LUT R7, R3, 0x7fffff, RZ, 0xc0, !PT ;  /* 0x007fffff03077812 */ /* 0x000fe200078ec0ff */
[----:B------:R-:W-:Y:S01]  /*11e0*/  FFMA.RP R3, R12, R10, R9 ;  /* 0x0000000a0c037223 */ /* 0x000fe20000008009 */
[----:B------:R-:W-:Y:S01]  /*11f0*/  IMAD.MOV R9, RZ, RZ, -R11 ;  /* 0x000000ffff097224 */ /* 0x000fe200078e0a0b */
[----:B------:R-:W-:Y:S02]  /*1200*/  ISETP.NE.AND P1, PT, R11, RZ, PT ;  /* 0x000000ff0b00720c */ /* 0x000fe40003f25270 */
[----:B------:R-:W-:-:S02]  /*1210*/  LOP3.LUT R7, R7, 0x800000, RZ, 0xfc, !PT ;  /* 0x0080000007077812 */ /* 0x000fc400078efcff */
[----:B------:R-:W-:Y:S02]  /*1220*/  FSETP.NEU.FTZ.AND P0, PT, R3, R6, PT ;  /* 0x000000060300720b */ /* 0x000fe40003f1d000 */
[----:B------:R-:W-:Y:S02]  /*1230*/  SHF.L.U32 R8, R7, R8, RZ ;  /* 0x0000000807087219 */ /* 0x000fe400000006ff */
[----:B------:R-:W-:Y:S02]  /*1240*/  SEL R6, R9, RZ, P2 ;  /* 0x000000ff09067207 */ /* 0x000fe40001000000 */
[----:B------:R-:W-:Y:S02]  /*1250*/  ISETP.NE.AND P1, PT, R8, RZ, P1 ;  /* 0x000000ff0800720c */ /* 0x000fe40000f25270 */
[----:B------:R-:W-:Y:S02]  /*1260*/  SHF.R.U32.HI R6, RZ, R6, R7 ;  /* 0x00000006ff067219 */ /* 0x000fe40000011607 */
[----:B------:R-:W-:-:S02]  /*1270*/  PLOP3.LUT P0, PT, P0, P1, PT, 0xf8, 0x8f ;  /* 0x00000000008f781c */ /* 0x000fc40000703f70 */
[----:B------:R-:W-:Y:S02]  /*1280*/  SHF.R.U32.HI R8, RZ, 0x1, R6 ;  /* 0x00000001ff087819 */ /* 0x000fe40000011606 */
[----:B------:R-:W-:-:S04]  /*1290*/  SEL R3, RZ, 0x1, !P0 ;  /* 0x00000001ff037807 */ /* 0x000fc80004000000 */
[----:B------:R-:W-:-:S04]  /*12a0*/  LOP3.LUT R3, R3, 0x1, R8, 0xf8, !PT ;  /* 0x0000000103037812 */ /* 0x000fc800078ef808 */
[----:B------:R-:W-:-:S04]  /*12b0*/  LOP3.LUT R3, R3, R6, RZ, 0xc0, !PT ;  /* 0x0000000603037212 */ /* 0x000fc800078ec0ff */
[----:B------:R-:W-:-:S04]  /*12c0*/  IADD3 R3, PT, PT, R8, R3, RZ ;  /* 0x0000000308037210 */ /* 0x000fc80007ffe0ff */
[----:B------:R-:W-:Y:S01]  /*12d0*/  LOP3.LUT R0, R3, R0, RZ, 0xfc, !PT ;  /* 0x0000000003007212 */ /* 0x000fe200078efcff */
[----:B------:R-:W-:Y:S06]  /*12e0*/  BRA `(.L_x_59) ;  /* 0x0000000000107947 */ /* 0x000fec0003800000 */
.L_x_58:
[----:B------:R-:W-:-:S04]  /*12f0*/  LOP3.LUT R0, R0, 0x80000000, RZ, 0xc0, !PT ;  /* 0x8000000000007812 */ /* 0x000fc800078ec0ff */
[----:B------:R-:W-:Y:S01]  /*1300*/  LOP3.LUT R0, R0, 0x7f800000, RZ, 0xfc, !PT ;  /* 0x7f80000000007812 */ /* 0x000fe200078efcff */
[----:B------:R-:W-:Y:S06]  /*1310*/  BRA `(.L_x_59) ;  /* 0x0000000000047947 */ /* 0x000fec0003800000 */
.L_x_57:
[----:B------:R-:W-:-:S07]  /*1320*/  IMAD R0, R7, 0x800000, R0 ;  /* 0x0080000007007824 */ /* 0x000fce00078e0200 */
.L_x_59:
[----:B------:R-:W-:Y:S05]  /*1330*/  BSYNC.RECONVERGENT B2 ;  /* 0x0000000000027941 */ /* 0x000fea0003800200 */
.L_x_56:
[----:B------:R-:W-:Y:S05]  /*1340*/  BRA `(.L_x_60) ;  /* 0x0000000000207947 */ /* 0x000fea0003800000 */
.L_x_55:
[----:B------:R-:W-:-:S04]  /*1350*/  LOP3.LUT R0, R17, 0x80000000, R9, 0x48, !PT ;  /* 0x8000000011007812 */ /* 0x000fc800078e4809 */
[----:B------:R-:W-:Y:S01]  /*1360*/  LOP3.LUT R0, R0, 0x7f800000, RZ, 0xfc, !PT ;  /* 0x7f80000000007812 */ /* 0x000fe200078efcff */
[----:B------:R-:W-:Y:S06]  /*1370*/  BRA `(.L_x_60) ;  /* 0x0000000000147947 */ /* 0x000fec0003800000 */
.L_x_54:
[----:B------:R-:W-:Y:S01]  /*1380*/  LOP3.LUT R0, R17, 0x80000000, R9, 0x48, !PT ;  /* 0x8000000011007812 */ /* 0x000fe200078e4809 */
[----:B------:R-:W-:Y:S06]  /*1390*/  BRA `(.L_x_60) ;  /* 0x00000000000c7947 */ /* 0x000fec0003800000 */
.L_x_53:
[----:B------:R-:W0:Y:S01]  /*13a0*/  MUFU.RSQ R0, -QNAN ;  /* 0xffc0000000007908 */ /* 0x000e220000001400 */
[----:B------:R-:W-:Y:S05]  /*13b0*/  BRA `(.L_x_60) ;  /* 0x0000000000047947 */ /* 0x000fea0003800000 */
.L_x_52:
[----:B------:R-:W-:-:S07]  /*13c0*/  FADD.FTZ R0, R0, R3 ;  /* 0x0000000300007221 */ /* 0x000fce0000010000 */
.L_x_60:
[----:B------:R-:W-:Y:S05]  /*13d0*/  BSYNC.RECONVERGENT B1 ;  /* 0x0000000000017941 */ /* 0x000fea0003800200 */
.L_x_50:
[----:B------:R-:W-:-:S04]  /*13e0*/  HFMA2 R3, -RZ, RZ, 0, 0 ;  /* 0x00000000ff037431 */ /* 0x000fc800000001ff */
[----:B0-----:R-:W-:Y:S05]  /*13f0*/  RET.REL.NODEC R2 `(_Z21stencil_update_kernelPKfS0_Pfiiiiiiiiifffff) ;  /* 0xffffffec02007950 */ /* 0x001fea0003c3ffff */
.L_x_61:
        /* <DEDUP_REMOVED lines=16> */
.L_x_63:


//--------------------- .nv.shared.reserved.0     --------------------------
	.section	.nv.shared.reserved.0,"aw",@nobits
	.weak		__nv_reservedSMEM_offset_0_alias
	.size		__nv_reservedSMEM_offset_0_alias, 0, 64
	.other		__nv_reservedSMEM_offset_0_alias,@"STO_CUDA_RESERVED_SHARED STV_DEFAULT"
__nv_reservedSMEM_offset_0_alias:
	.zero		0
	.zero		64


//--------------------- .nv.constant0._Z20source_inject_kernelPKfS0_S0_Pfiiiiiiiiiiffffffiii --------------------------
	.section	.nv.constant0._Z20source_inject_kernelPKfS0_S0_Pfiiiiiiiiiiffffffiii,"a",@progbits
	.sectionflags	@""
	.align	4
.nv.constant0._Z20source_inject_kernelPKfS0_S0_Pfiiiiiiiiiiffffffiii:
	.zero		1004


//--------------------- .nv.constant0._Z21stencil_update_kernelPKfS0_Pfiiiiiiiiifffff --------------------------
	.section	.nv.constant0._Z21stencil_update_kernelPKfS0_Pfiiiiiiiiifffff,"a",@progbits
	.sectionflags	@""
	.align	4
.nv.constant0._Z21stencil_update_kernelPKfS0_Pfiiiiiiiiifffff:
	.zero		976


//--------------------- SYMBOLS --------------------------

	.type		.nv.reservedSmem.offset0,@object
	.size		.nv.reservedSmem.offset0,0x4
